def matmul_kernel(
    a_ptr,
    b_ptr,
    c_ptr,
    M,
    N,
    K,
    stride_am,
    stride_ak,
    stride_bk,
    stride_bn,
    stride_cm,
    stride_cn,
    BLOCK_M: tl.constexpr,
    BLOCK_N: tl.constexpr,
    BLOCK_K: tl.constexpr,
    GROUP_M: tl.constexpr,
):
    pid = tl.program_id(axis=0)
    num_pid_m = tl.cdiv(M, BLOCK_M)
    num_pid_n = tl.cdiv(N, BLOCK_N)
    num_pid_in_group = GROUP_M * num_pid_n
    group_id = pid // num_pid_in_group
    first_pid_m = group_id * GROUP_M
    group_size_m = min(num_pid_m - first_pid_m, GROUP_M)
    pid_m = first_pid_m + ((pid % num_pid_in_group) % group_size_m)
    pid_n = (pid % num_pid_in_group) // group_size_m

    offs_am = (pid_m * BLOCK_M + tl.arange(0, BLOCK_M)) % M
    offs_bn = (pid_n * BLOCK_N + tl.arange(0, BLOCK_N)) % N
    offs_k = tl.arange(0, BLOCK_K)
    a_ptrs = a_ptr + offs_am[:, None] * stride_am + offs_k[None, :] * stride_ak
    b_ptrs = b_ptr + offs_k[:, None] * stride_bk + offs_bn[None, :] * stride_bn

    acc = tl.zeros((BLOCK_M, BLOCK_N), dtype=tl.float32)
    for kk in range(0, tl.cdiv(K, BLOCK_K)):
        a = tl.load(a_ptrs, mask=offs_k[None, :] < K - kk * BLOCK_K, other=0.0)
        b = tl.load(b_ptrs, mask=offs_k[:, None] < K - kk * BLOCK_K, other=0.0)
        acc = tl.dot(a, b, acc)
        a_ptrs += BLOCK_K * stride_ak
        b_ptrs += BLOCK_K * stride_bk

    c = acc.to(c_ptr.dtype.element_ty)
    offs_cm = pid_m * BLOCK_M + tl.arange(0, BLOCK_M)
    offs_cn = pid_n * BLOCK_N + tl.arange(0, BLOCK_N)
    c_ptrs = c_ptr + offs_cm[:, None] * stride_cm + offs_cn[None, :] * stride_cn
    mask = (offs_cm[:, None] < M) & (offs_cn[None, :] < N)
    tl.store(c_ptrs, c, mask=mask)

# config = {"BLOCK_K": 128, "BLOCK_M": 128, "BLOCK_N": 128, "GROUP_M": 8, "arch": "sm_100", "dtype": "fp8e5m2", "num_ctas": 1, "num_stages": 3, "num_warps": 16}
# arch = sm_100


// ===== COMPILED SASS (sm_100a) =====

	.target	sm_100a

	.elftype	@"ET_EXEC"


//--------------------- .note.nv.tkinfo           --------------------------
	.section	.note.nv.tkinfo,"",@"SHT_NOTE"
	.sectionflags	@"SHF_NOTE_NV_TKINFO"
	.tkinfo
        /*0018*/ 	.word	0x00000081
        /*0030*/ 	.string	""
        /*0030*/ 	.string	"ptxas-blackwell"
        /*0030*/ 	.string	"Cuda compilation tools, release 12.9, V12.9.86"
        /*0030*/ 	.string	"Build cuda_12.9.r12.9/compiler.36037853_0"
        /*0030*/ 	.string	"-v  -suppress-debug-info  -lineinfo  -arch sm_100a "



//--------------------- .note.nv.cuver            --------------------------
	.section	.note.nv.cuver,"",@"SHT_NOTE"
	.sectionflags	@"SHF_NOTE_NV_CUVER"
        /*0018*/ 	.short	0x0001
        /*001a*/ 	.short	0x0064
        /*001c*/ 	.short	0x0001
        /*001e*/ 	.short	0x0000
        /*0020*/ 	.short	0x0001
        /*0022*/ 	.short	0x0000


//--------------------- .nv.info                  --------------------------
	.section	.nv.info,"",@"SHT_CUDA_INFO"
	.align	4


	//----- nvinfo : EIATTR_REGCOUNT
	.align		4
        /*0000*/ 	.byte	0x04, 0x2f
        /*0002*/ 	.short	(.L_1 - .L_0)
	.align		4
.L_0:
        /*0004*/ 	.word	index@(matmul_kernel)
        /*0008*/ 	.word	0x00000040


	//----- nvinfo : EIATTR_FRAME_SIZE
	.align		4
.L_1:
        /*000c*/ 	.byte	0x04, 0x11
        /*000e*/ 	.short	(.L_3 - .L_2)
	.align		4
.L_2:
        /*0010*/ 	.word	index@(matmul_kernel)
        /*0014*/ 	.word	0x00000498


	//----- nvinfo : EIATTR_MIN_STACK_SIZE
	.align		4
.L_3:
        /*0018*/ 	.byte	0x04, 0x12
        /*001a*/ 	.short	(.L_5 - .L_4)
	.align		4
.L_4:
        /*001c*/ 	.word	index@(matmul_kernel)
        /*0020*/ 	.word	0x00000498
.L_5:


//--------------------- .nv.info.matmul_kernel    --------------------------
	.section	.nv.info.matmul_kernel,"",@"SHT_CUDA_INFO"
	.sectionflags	@""
	.align	4


	//----- nvinfo : EIATTR_CUDA_API_VERSION
	.align		4
        /*0000*/ 	.byte	0x04, 0x37
        /*0002*/ 	.short	(.L_7 - .L_6)
.L_6:
        /*0004*/ 	.word	0x00000081


	//----- nvinfo : EIATTR_KPARAM_INFO
	.align		4
.L_7:
        /*0008*/ 	.byte	0x04, 0x17
        /*000a*/ 	.short	(.L_9 - .L_8)
.L_8:
        /*000c*/ 	.word	0x00000000
        /*0010*/ 	.short	0x000d
        /*0012*/ 	.short	0x0048
        /*0014*/ 	.byte	0x00, 0xf4, 0x21, 0x00


	//----- nvinfo : EIATTR_KPARAM_INFO
	.align		4
.L_9:
        /*0018*/ 	.byte	0x04, 0x17
        /*001a*/ 	.short	(.L_11 - .L_10)
.L_10:
        /*001c*/ 	.word	0x00000000
        /*0020*/ 	.short	0x000c
        /*0022*/ 	.short	0x0040
        /*0024*/ 	.byte	0x00, 0xf4, 0x21, 0x00


	//----- nvinfo : EIATTR_KPARAM_INFO
	.align		4
.L_11:
        /*0028*/ 	.byte	0x04, 0x17
        /*002a*/ 	.short	(.L_13 - .L_12)
.L_12:
        /*002c*/ 	.word	0x00000000
        /*0030*/ 	.short	0x000b
        /*0032*/ 	.short	0x0038
        /*0034*/ 	.byte	0x00, 0xf0, 0x11, 0x00


	//----- nvinfo : EIATTR_KPARAM_INFO
	.align		4
.L_13:
        /*0038*/ 	.byte	0x04, 0x17
        /*003a*/ 	.short	(.L_15 - .L_14)
.L_14:
        /*003c*/ 	.word	0x00000000
        /*0040*/ 	.short	0x000a
        /*0042*/ 	.short	0x0034
        /*0044*/ 	.byte	0x00, 0xf0, 0x11, 0x00


	//----- nvinfo : EIATTR_KPARAM_INFO
	.align		4
.L_15:
        /*0048*/ 	.byte	0x04, 0x17
        /*004a*/ 	.short	(.L_17 - .L_16)
.L_16:
        /*004c*/ 	.word	0x00000000
        /*0050*/ 	.short	0x0009
        /*0052*/ 	.short	0x0030
        /*0054*/ 	.byte	0x00, 0xf0, 0x11, 0x00


	//----- nvinfo : EIATTR_KPARAM_INFO
	.align		4
.L_17:
        /*0058*/ 	.byte	0x04, 0x17
        /*005a*/ 	.short	(.L_19 - .L_18)
.L_18:
        /*005c*/ 	.word	0x00000000
        /*0060*/ 	.short	0x0008
        /*0062*/ 	.short	0x002c
        /*0064*/ 	.byte	0x00, 0xf0, 0x11, 0x00


	//----- nvinfo : EIATTR_KPARAM_INFO
	.align		4
.L_19:
        /*0068*/ 	.byte	0x04, 0x17
        /*006a*/ 	.short	(.L_21 - .L_20)
.L_20:
        /*006c*/ 	.word	0x00000000
        /*0070*/ 	.short	0x0007
        /*0072*/ 	.short	0x0028
        /*0074*/ 	.byte	0x00, 0xf0, 0x11, 0x00


	//----- nvinfo : EIATTR_KPARAM_INFO
	.align		4
.L_21:
        /*0078*/ 	.byte	0x04, 0x17
        /*007a*/ 	.short	(.L_23 - .L_22)
.L_22:
        /*007c*/ 	.word	0x00000000
        /*0080*/ 	.short	0x0006
        /*0082*/ 	.short	0x0024
        /*0084*/ 	.byte	0x00, 0xf0, 0x11, 0x00


	//----- nvinfo : EIATTR_KPARAM_INFO
	.align		4
.L_23:
        /*0088*/ 	.byte	0x04, 0x17
        /*008a*/ 	.short	(.L_25 - .L_24)
.L_24:
        /*008c*/ 	.word	0x00000000
        /*0090*/ 	.short	0x0005
        /*0092*/ 	.short	0x0020
        /*0094*/ 	.byte	0x00, 0xf0, 0x11, 0x00


	//----- nvinfo : EIATTR_KPARAM_INFO
	.align		4
.L_25:
        /*0098*/ 	.byte	0x04, 0x17
        /*009a*/ 	.short	(.L_27 - .L_26)
.L_26:
        /*009c*/ 	.word	0x00000000
        /*00a0*/ 	.short	0x0004
        /*00a2*/ 	.short	0x001c
        /*00a4*/ 	.byte	0x00, 0xf0, 0x11, 0x00


	//----- nvinfo : EIATTR_KPARAM_INFO
	.align		4
.L_27:
        /*00a8*/ 	.byte	0x04, 0x17
        /*00aa*/ 	.short	(.L_29 - .L_28)
.L_28:
        /*00ac*/ 	.word	0x00000000
        /*00b0*/ 	.short	0x0003
        /*00b2*/ 	.short	0x0018
        /*00b4*/ 	.byte	0x00, 0xf0, 0x11, 0x00


	//----- nvinfo : EIATTR_KPARAM_INFO
	.align		4
.L_29:
        /*00b8*/ 	.byte	0x04, 0x17
        /*00ba*/ 	.short	(.L_31 - .L_30)
.L_30:
        /*00bc*/ 	.word	0x00000000
        /*00c0*/ 	.short	0x0002
        /*00c2*/ 	.short	0x0010
        /*00c4*/ 	.byte	0x00, 0xf4, 0x21, 0x00


	//----- nvinfo : EIATTR_KPARAM_INFO
	.align		4
.L_31:
        /*00c8*/ 	.byte	0x04, 0x17
        /*00ca*/ 	.short	(.L_33 - .L_32)
.L_32:
        /*00cc*/ 	.word	0x00000000
        /*00d0*/ 	.short	0x0001
        /*00d2*/ 	.short	0x0008
        /*00d4*/ 	.byte	0x00, 0xf4, 0x21, 0x00


	//----- nvinfo : EIATTR_KPARAM_INFO
	.align		4
.L_33:
        /*00d8*/ 	.byte	0x04, 0x17
        /*00da*/ 	.short	(.L_35 - .L_34)
.L_34:
        /*00dc*/ 	.word	0x00000000
        /*00e0*/ 	.short	0x0000
        /*00e2*/ 	.short	0x0000
        /*00e4*/ 	.byte	0x00, 0xf4, 0x21, 0x00


	//----- nvinfo : EIATTR_SPARSE_MMA_MASK
	.align		4
.L_35:
        /*00e8*/ 	.byte	0x03, 0x50
        /*00ea*/ 	.short	0x0000


	//----- nvinfo : EIATTR_MAXREG_COUNT
	.align		4
        /*00ec*/ 	.byte	0x03, 0x1b
        /*00ee*/ 	.short	0x0080


	//----- nvinfo : EIATTR_NUM_BARRIERS
	.align		4
        /*00f0*/ 	.byte	0x02, 0x4c
        /*00f2*/ 	.byte	0x01
	.zero		1


	//----- nvinfo : EIATTR_ANNOTATIONS
	.align		4
        /*00f4*/ 	.byte	0x04, 0x55
        /*00f6*/ 	.short	(.L_37 - .L_36)


	//   ....[0]....
.L_36:
        /*00f8*/ 	.word	0x00000001
        /*00fc*/ 	.byte	0x80, 0x06, 0x00, 0x00, 0x01, 0x00, 0x00, 0x00, 0xb0, 0x06, 0x00, 0x00, 0x01, 0x00, 0x00, 0x00
        /* <DEDUP_REMOVED lines=390> */
        /*196c*/ 	.byte	0xb0, 0xb6, 0x00, 0x00, 0x01, 0x00, 0x00, 0x00, 0xe0, 0xb6, 0x00, 0x00


	//----- nvinfo : EIATTR_VRC_CTA_INIT_COUNT
	.align		4
.L_37:
        /*1978*/ 	.byte	0x02, 0x4a
	.zero		1
	.zero		1


	//----- nvinfo : EIATTR_EXIT_INSTR_OFFSETS
	.align		4
        /*197c*/ 	.byte	0x04, 0x1c
        /*197e*/ 	.short	(.L_39 - .L_38)


	//   ....[0]....
.L_38:
        /*1980*/ 	.word	0x0000bac0


	//   ....[1]....
        /*1984*/ 	.word	0x0000bae0


	//----- nvinfo : EIATTR_REQNTID
	.align		4
.L_39:
        /*1988*/ 	.byte	0x04, 0x10
        /*198a*/ 	.short	(.L_41 - .L_40)
.L_40:
        /*198c*/ 	.word	0x00000200
        /*1990*/ 	.word	0x00000001
        /*1994*/ 	.word	0x00000001


	//----- nvinfo : EIATTR_CBANK_PARAM_SIZE
	.align		4
.L_41:
        /*1998*/ 	.byte	0x03, 0x19
        /*199a*/ 	.short	0x0050


	//----- nvinfo : EIATTR_PARAM_CBANK
	.align		4
        /*199c*/ 	.byte	0x04, 0x0a
        /*199e*/ 	.short	(.L_43 - .L_42)
	.align		4
.L_42:
        /*19a0*/ 	.word	index@(.nv.constant0.matmul_kernel)
        /*19a4*/ 	.short	0x0380
        /*19a6*/ 	.short	0x0050


	//----- nvinfo : EIATTR_SW_WAR
	.align		4
.L_43:
        /*19a8*/ 	.byte	0x04, 0x36
        /*19aa*/ 	.short	(.L_45 - .L_44)
.L_44:
        /*19ac*/ 	.word	0x00000008
.L_45:


//--------------------- .nv.compat                --------------------------
	.section	.nv.compat,"",@"SHT_CUDA_COMPAT_INFO"
	.align	4
        /*0000*/ 	.byte	0x02, 0x02, 0x02, 0x00, 0x02, 0x05, 0x05, 0x00, 0x02, 0x03, 0x00, 0x00, 0x02, 0x06, 0x01, 0x00


//--------------------- .nv.callgraph             --------------------------
	.section	.nv.callgraph,"",@"SHT_CUDA_CALLGRAPH"
	.align	4
	.sectionentsize	8
	.align		4
        /*0000*/ 	.word	0x00000000
	.align		4
        /*0004*/ 	.word	0xffffffff
	.align		4
        /*0008*/ 	.word	0x00000000
	.align		4
        /*000c*/ 	.word	0xfffffffe
	.align		4
        /*0010*/ 	.word	0x00000000
	.align		4
        /*0014*/ 	.word	0xfffffffd
	.align		4
        /*0018*/ 	.word	0x00000000
	.align		4
        /*001c*/ 	.word	0xfffffffc


//--------------------- .text.matmul_kernel       --------------------------
	.section	.text.matmul_kernel,"ax",@progbits
	.align	128
        .global         matmul_kernel
        .type           matmul_kernel,@function
        .size           matmul_kernel,(.L_x_4 - matmul_kernel)
        .other          matmul_kernel,@"STO_CUDA_ENTRY STV_DEFAULT"
matmul_kernel:
.text.matmul_kernel:
[----:B------:R-:W0:Y:S08]  /*0000*/  LDC R1, c[0x0][0x37c] ;  /* 0x0000df00ff017b82 */ /* 0x000e300000000800 */
[----:B------:R-:W1:Y:S01]  /*0010*/  LDC.64 R10, c[0x0][0x398] ;  /* 0x0000e600ff0a7b82 */ /* 0x000e620000000a00 */
[----:B------:R-:W2:Y:S01]  /*0020*/  S2R R5, SR_CTAID.X ;  /* 0x0000000000057919 */ /* 0x000ea20000002500 */
[----:B0-----:R-:W-:Y:S01]  /*0030*/  VIADD R1, R1, 0xfffffb68 ;  /* 0xfffffb6801017836 */ /* 0x001fe20000000000 */
[----:B------:R-:W0:Y:S01]  /*0040*/  LDCU UR4, c[0x0][0x3a0] ;  /* 0x00007400ff0477ac */ /* 0x000e220008000800 */
[----:B------:R-:W3:Y:S01]  /*0050*/  S2R R14, SR_TID.X ;  /* 0x00000000000e7919 */ /* 0x000ee20000002100 */
[----:B------:R-:W-:-:S03]  /*0060*/  UMOV UR5, 0x400 ;  /* 0x0000040000057882 */ /* 0x000fc60000000000 */
[----:B------:R-:W4:Y:S01]  /*0070*/  S2UR UR6, SR_CgaCtaId ;  /* 0x00000000000679c3 */ /* 0x000f220000008800 */
[----:B------:R-:W2:Y:S01]  /*0080*/  LDCU.64 UR10, c[0x0][0x358] ;  /* 0x00006b00ff0a77ac */ /* 0x000ea20008000a00 */
[----:B------:R-:W2:Y:S01]  /*0090*/  LDCU UR8, c[0x0][0x3a0] ;  /* 0x00007400ff0877ac */ /* 0x000ea20008000800 */
[----:B0-----:R-:W-:Y:S01]  /*00a0*/  UIADD3 UR4, UPT, UPT, UR4, 0x7f, URZ ;  /* 0x0000007f04047890 */ /* 0x001fe2000fffe0ff */
[----:B-1----:R-:W-:-:S03]  /*00b0*/  VIADD R0, R11, 0x7f ;  /* 0x0000007f0b007836 */ /* 0x002fc60000000000 */
[----:B------:R-:W-:Y:S02]  /*00c0*/  UISETP.GT.AND UP0, UPT, UR4, 0x7f, UPT ;  /* 0x0000007f0400788c */ /* 0x000fe4000bf04270 */
[----:B------:R-:W-:Y:S01]  /*00d0*/  SHF.R.S32.HI R3, RZ, 0x1f, R0 ;  /* 0x0000001fff037819 */ /* 0x000fe20000011400 */
[----:B----4-:R-:W-:-:S03]  /*00e0*/  ULEA UR5, UR6, UR5, 0x18 ;  /* 0x0000000506057291 */ /* 0x010fc6000f8ec0ff */
[----:B------:R-:W-:Y:S02]  /*00f0*/  LEA.HI R3, R3, R0, RZ, 0x7 ;  /* 0x0000000003037211 */ /* 0x000fe400078f38ff */
[----:B--2---:R-:W-:Y:S02]  /*0100*/  IABS R8, R5 ;  /* 0x0000000500087213 */ /* 0x004fe40000000000 */
[----:B------:R-:W-:Y:S02]  /*0110*/  SHF.R.S32.HI R3, RZ, 0x7, R3 ;  /* 0x00000007ff037819 */ /* 0x000fe40000011403 */
[----:B---3--:R-:W-:-:S03]  /*0120*/  LOP3.LUT R52, R14, 0x7f, RZ, 0xc0, !PT ;  /* 0x0000007f0e347812 */ /* 0x008fc600078ec0ff */
[----:B------:R-:W-:-:S05]  /*0130*/  IMAD.SHL.U32 R4, R3, 0x8, RZ ;  /* 0x0000000803047824 */ /* 0x000fca00078e00ff */
[-C--:B------:R-:W-:Y:S02]  /*0140*/  IABS R7, R4.reuse ;  /* 0x0000000400077213 */ /* 0x080fe40000000000 */
[----:B------:R-:W-:Y:S02]  /*0150*/  IABS R12, R4 ;  /* 0x00000004000c7213 */ /* 0x000fe40000000000 */
[----:B------:R-:W0:Y:S08]  /*0160*/  I2F.RP R0, R7 ;  /* 0x0000000700007306 */ /* 0x000e300000209400 */
[----:B0-----:R-:W0:Y:S02]  /*0170*/  MUFU.RCP R0, R0 ;  /* 0x0000000000007308 */ /* 0x001e240000001000 */
[----:B0-----:R-:W-:-:S02]  /*0180*/  VIADD R2, R0, 0xffffffe ;  /* 0x0ffffffe00027836 */ /* 0x001fc40000000000 */
[----:B------:R-:W-:-:S04]  /*0190*/  IMAD.MOV R0, RZ, RZ, -R12 ;  /* 0x000000ffff007224 */ /* 0x000fc800078e0a0c */
[----:B------:R0:W1:Y:S02]  /*01a0*/  F2I.FTZ.U32.TRUNC.NTZ R3, R2 ;  /* 0x0000000200037305 */ /* 0x000064000021f000 */
[----:B0-----:R-:W-:Y:S02]  /*01b0*/  IMAD.MOV.U32 R2, RZ, RZ, RZ ;  /* 0x000000ffff027224 */ /* 0x001fe400078e00ff */
[----:B-1----:R-:W-:-:S04]  /*01c0*/  IMAD.MOV R6, RZ, RZ, -R3 ;  /* 0x000000ffff067224 */ /* 0x002fc800078e0a03 */
[----:B------:R-:W-:Y:S02]  /*01d0*/  IMAD R9, R6, R7, RZ ;  /* 0x0000000706097224 */ /* 0x000fe400078e02ff */
[----:B------:R-:W-:Y:S02]  /*01e0*/  IMAD.MOV.U32 R6, RZ, RZ, R8 ;  /* 0x000000ffff067224 */ /* 0x000fe400078e0008 */
[----:B------:R-:W-:-:S06]  /*01f0*/  IMAD.HI.U32 R3, R3, R9, R2 ;  /* 0x0000000903037227 */ /* 0x000fcc00078e0002 */
[----:B------:R-:W-:-:S04]  /*0200*/  IMAD.HI.U32 R3, R3, R6, RZ ;  /* 0x0000000603037227 */ /* 0x000fc800078e00ff */
[----:B------:R-:W-:-:S05]  /*0210*/  IMAD R0, R3, R0, R6 ;  /* 0x0000000003007224 */ /* 0x000fca00078e0206 */
[----:B------:R-:W-:-:S13]  /*0220*/  ISETP.GT.U32.AND P1, PT, R7, R0, PT ;  /* 0x000000000700720c */ /* 0x000fda0003f24070 */
[----:B------:R-:W-:Y:S02]  /*0230*/  @!P1 IMAD.IADD R0, R0, 0x1, -R7 ;  /* 0x0000000100009824 */ /* 0x000fe400078e0a07 */
[----:B------:R-:W-:Y:S01]  /*0240*/  @!P1 VIADD R3, R3, 0x1 ;  /* 0x0000000103039836 */ /* 0x000fe20000000000 */
[----:B------:R-:W-:Y:S02]  /*0250*/  ISETP.NE.AND P1, PT, R4, RZ, PT ;  /* 0x000000ff0400720c */ /* 0x000fe40003f25270 */
[----:B------:R-:W-:Y:S02]  /*0260*/  ISETP.GE.U32.AND P0, PT, R0, R7, PT ;  /* 0x000000070000720c */ /* 0x000fe40003f06070 */
[----:B------:R-:W-:-:S04]  /*0270*/  LOP3.LUT R0, R5, R4, RZ, 0x3c, !PT ;  /* 0x0000000405007212 */ /* 0x000fc800078e3cff */
[----:B------:R-:W-:Y:S01]  /*0280*/  ISETP.GE.AND P2, PT, R0, RZ, PT ;  /* 0x000000ff0000720c */ /* 0x000fe20003f46270 */
[----:B------:R-:W-:-:S06]  /*0290*/  VIADD R0, R10, 0x7f ;  /* 0x0000007f0a007836 */ /* 0x000fcc0000000000 */
[----:B------:R-:W-:-:S04]  /*02a0*/  @P0 VIADD R3, R3, 0x1 ;  /* 0x0000000103030836 */ /* 0x000fc80000000000 */
[----:B------:R-:W-:Y:S01]  /*02b0*/  IMAD.MOV.U32 R2, RZ, RZ, R3 ;  /* 0x000000ffff027224 */ /* 0x000fe200078e0003 */
[----:B------:R-:W-:-:S03]  /*02c0*/  SHF.R.S32.HI R3, RZ, 0x1f, R0 ;  /* 0x0000001fff037819 */ /* 0x000fc60000011400 */
[----:B------:R-:W-:Y:S01]  /*02d0*/  @!P2 IMAD.MOV R2, RZ, RZ, -R2 ;  /* 0x000000ffff02a224 */ /* 0x000fe200078e0a02 */
[----:B------:R-:W-:Y:S02]  /*02e0*/  @!P1 LOP3.LUT R2, RZ, R4, RZ, 0x33, !PT ;  /* 0x00000004ff029212 */ /* 0x000fe400078e33ff */
[----:B------:R-:W-:-:S03]  /*02f0*/  LEA.HI R3, R3, R0, RZ, 0x7 ;  /* 0x0000000003037211 */ /* 0x000fc600078f38ff */
[----:B------:R-:W-:Y:S02]  /*0300*/  IMAD.SHL.U32 R6, R2, 0x8, RZ ;  /* 0x0000000802067824 */ /* 0x000fe400078e00ff */
[----:B------:R-:W-:-:S03]  /*0310*/  IMAD.MOV R2, RZ, RZ, -R2 ;  /* 0x000000ffff027224 */ /* 0x000fc600078e0a02 */
[----:B------:R-:W-:Y:S01]  /*0320*/  LEA.HI.SX32 R3, R3, -R6, 0x19 ;  /* 0x8000000603037211 */ /* 0x000fe200078fcaff */
[----:B------:R-:W-:-:S03]  /*0330*/  IMAD R4, R4, R2, R5 ;  /* 0x0000000204047224 */ /* 0x000fc600078e0205 */
[----:B------:R-:W-:Y:S02]  /*0340*/  VIMNMX R13, PT, PT, R3, 0x8, PT ;  /* 0x00000008030d7848 */ /* 0x000fe40003fe0100 */
[----:B------:R-:W-:Y:S02]  /*0350*/  IABS R9, R4 ;  /* 0x0000000400097213 */ /* 0x000fe40000000000 */
[----:B------:R-:W-:-:S04]  /*0360*/  IABS R7, R13 ;  /* 0x0000000d00077213 */ /* 0x000fc80000000000 */
[----:B------:R-:W0:Y:S08]  /*0370*/  I2F.RP R0, R7 ;  /* 0x0000000700007306 */ /* 0x000e300000209400 */
[----:B0-----:R-:W0:Y:S02]  /*0380*/  MUFU.RCP R0, R0 ;  /* 0x0000000000007308 */ /* 0x001e240000001000 */
[----:B0-----:R-:W-:-:S06]  /*0390*/  VIADD R3, R0, 0xffffffe ;  /* 0x0ffffffe00037836 */ /* 0x001fcc0000000000 */
[----:B------:R-:W0:Y:S02]  /*03a0*/  F2I.FTZ.U32.TRUNC.NTZ R3, R3 ;  /* 0x0000000300037305 */ /* 0x000e24000021f000 */
[----:B0-----:R-:W-:-:S04]  /*03b0*/  IMAD.MOV R8, RZ, RZ, -R3 ;  /* 0x000000ffff087224 */ /* 0x001fc800078e0a03 */
[----:B------:R-:W-:Y:S01]  /*03c0*/  IMAD.MOV.U32 R2, RZ, RZ, R8 ;  /* 0x000000ffff027224 */ /* 0x000fe200078e0008 */
[----:B------:R-:W-:-:S03]  /*03d0*/  IABS R8, R13 ;  /* 0x0000000d00087213 */ /* 0x000fc60000000000 */
[----:B------:R-:W-:Y:S02]  /*03e0*/  IMAD R5, R2, R7, RZ ;  /* 0x0000000702057224 */ /* 0x000fe400078e02ff */
[----:B------:R-:W-:Y:S02]  /*03f0*/  IMAD.MOV.U32 R2, RZ, RZ, RZ ;  /* 0x000000ffff027224 */ /* 0x000fe400078e00ff */
[----:B------:R-:W-:Y:S02]  /*0400*/  IMAD.MOV R0, RZ, RZ, -R8 ;  /* 0x000000ffff007224 */ /* 0x000fe400078e0a08 */
        /* <DEDUP_REMOVED lines=9> */
[----:B------:R-:W-:-:S07]  /*04a0*/  ISETP.GE.AND P2, PT, R0, RZ, PT ;  /* 0x000000ff0000720c */ /* 0x000fce0003f46270 */
[----:B------:R-:W-:-:S04]  /*04b0*/  @P0 VIADD R2, R2, 0x1 ;  /* 0x0000000102020836 */ /* 0x000fc80000000000 */
[----:B------:R-:W-:Y:S01]  /*04c0*/  IMAD.MOV.U32 R3, RZ, RZ, R2 ;  /* 0x000000ffff037224 */ /* 0x000fe200078e0002 */
[----:B------:R-:W-:-:S03]  /*04d0*/  SHF.R.U32.HI R2, RZ, 0x7, R14 ;  /* 0x00000007ff027819 */ /* 0x000fc6000001160e */
[----:B------:R-:W-:Y:S01]  /*04e0*/  @!P2 IMAD.MOV R3, RZ, RZ, -R3 ;  /* 0x000000ffff03a224 */ /* 0x000fe200078e0a03 */
[----:B------:R-:W-:Y:S02]  /*04f0*/  @!P1 LOP3.LUT R3, RZ, R13, RZ, 0x33, !PT ;  /* 0x0000000dff039212 */ /* 0x000fe400078e33ff */
[----:B------:R-:W-:-:S03]  /*0500*/  SGXT.U32 R2, R2, 0x2 ;  /* 0x000000020202781a */ /* 0x000fc60000000000 */
[----:B------:R-:W-:Y:S01]  /*0510*/  IMAD.MOV R0, RZ, RZ, -R3 ;  /* 0x000000ffff007224 */ /* 0x000fe200078e0a03 */
[C---:B------:R-:W-:Y:S01]  /*0520*/  LOP3.LUT R5, R2.reuse, 0xc, RZ, 0xfc, !PT ;  /* 0x0000000c02057812 */ /* 0x040fe200078efcff */
[----:B------:R-:W-:Y:S01]  /*0530*/  IMAD.SHL.U32 R3, R3, 0x80, RZ ;  /* 0x0000008003037824 */ /* 0x000fe200078e00ff */
[C---:B------:R-:W-:Y:S01]  /*0540*/  LOP3.LUT R5, R2.reuse, 0x18, RZ, 0xfc, !PT ;  /* 0x0000001802057812 */ /* 0x040fe200078efcff */
[----:B------:R-:W-:Y:S01]  /*0550*/  IMAD R0, R13, R0, R4 ;  /* 0x000000000d007224 */ /* 0x000fe200078e0204 */
[C---:B------:R-:W-:Y:S02]  /*0560*/  LOP3.LUT R4, R2.reuse, 0x4, RZ, 0xfc, !PT ;  /* 0x0000000402047812 */ /* 0x040fe400078efcff */
[----:B------:R-:W-:Y:S01]  /*0570*/  LOP3.LUT R4, R2, 0x10, RZ, 0xfc, !PT ;  /* 0x0000001002047812 */ /* 0x000fe200078efcff */
[----:B------:R-:W-:Y:S01]  /*0580*/  IMAD.IADD R0, R6, 0x1, R0 ;  /* 0x0000000106007824 */ /* 0x000fe200078e0200 */
[C---:B------:R-:W-:Y:S02]  /*0590*/  LOP3.LUT R4, R2.reuse, 0x1c, RZ, 0xfc, !PT ;  /* 0x0000001c02047812 */ /* 0x040fe400078efcff */
[----:B------:R-:W-:Y:S01]  /*05a0*/  LOP3.LUT R5, R2, 0x24, RZ, 0xfc, !PT ;  /* 0x0000002402057812 */ /* 0x000fe200078efcff */
[----:B------:R-:W-:Y:S01]  /*05b0*/  IMAD R54, R0, 0x80, R52 ;  /* 0x0000008000367824 */ /* 0x000fe200078e0234 */
[----:B------:R-:W-:-:S02]  /*05c0*/  LOP3.LUT R4, R2, 0x28, RZ, 0xfc, !PT ;  /* 0x0000002802047812 */ /* 0x000fc400078efcff */
[C---:B------:R-:W-:Y:S02]  /*05d0*/  LOP3.LUT R5, R2.reuse, 0x30, RZ, 0xfc, !PT ;  /* 0x0000003002057812 */ /* 0x040fe400078efcff */
[C---:B------:R-:W-:Y:S02]  /*05e0*/  LOP3.LUT R4, R2.reuse, 0x34, RZ, 0xfc, !PT ;  /* 0x0000003402047812 */ /* 0x040fe400078efcff */
[C---:B------:R-:W-:Y:S02]  /*05f0*/  LOP3.LUT R5, R2.reuse, 0x3c, RZ, 0xfc, !PT ;  /* 0x0000003c02057812 */ /* 0x040fe400078efcff */
[C---:B------:R-:W-:Y:S02]  /*0600*/  LOP3.LUT R6, R2.reuse, 0x8, RZ, 0xfc, !PT ;  /* 0x0000000802067812 */ /* 0x040fe400078efcff */
[C---:B------:R-:W-:Y:S02]  /*0610*/  LOP3.LUT R4, R2.reuse, 0x40, RZ, 0xfc, !PT ;  /* 0x0000004002047812 */ /* 0x040fe400078efcff */
[----:B------:R-:W-:-:S02]  /*0620*/  LOP3.LUT R5, R2, 0x48, RZ, 0xfc, !PT ;  /* 0x0000004802057812 */ /* 0x000fc400078efcff */
[C---:B------:R-:W-:Y:S02]  /*0630*/  LOP3.LUT R6, R2.reuse, 0x14, RZ, 0xfc, !PT ;  /* 0x0000001402067812 */ /* 0x040fe400078efcff */
[C---:B------:R-:W-:Y:S02]  /*0640*/  LOP3.LUT R4, R2.reuse, 0x4c, RZ, 0xfc, !PT ;  /* 0x0000004c02047812 */ /* 0x040fe400078efcff */
[C---:B------:R-:W-:Y:S02]  /*0650*/  LOP3.LUT R5, R3.reuse, R2, RZ, 0xfc, !PT ;  /* 0x0000000203057212 */ /* 0x040fe400078efcff */
[C---:B------:R-:W-:Y:S02]  /*0660*/  LOP3.LUT R6, R2.reuse, 0x20, RZ, 0xfc, !PT ;  /* 0x0000002002067812 */ /* 0x040fe400078efcff */
[----:B------:R-:W-:Y:S01]  /*0670*/  LOP3.LUT R4, R3, 0x4, R2, 0xfe, !PT ;  /* 0x0000000403047812 */ /* 0x000fe200078efe02 */
[----:B------:R0:W-:Y:S01]  /*0680*/  STL [R1+0x380], R5 ;  /* 0x0003800501007387 */ /* 0x0001e20000100800 */
[----:B------:R-:W-:-:S02]  /*0690*/  LOP3.LUT R6, R2, 0x2c, RZ, 0xfc, !PT ;  /* 0x0000002c02067812 */ /* 0x000fc400078efcff */
[C---:B------:R-:W-:Y:S01]  /*06a0*/  LOP3.LUT R6, R2.reuse, 0x38, RZ, 0xfc, !PT ;  /* 0x0000003802067812 */ /* 0x040fe200078efcff */
[----:B------:R1:W-:Y:S01]  /*06b0*/  STL [R1+0x37c], R4 ;  /* 0x00037c0401007387 */ /* 0x0003e20000100800 */
[----:B------:R-:W-:Y:S02]  /*06c0*/  LOP3.LUT R6, R2, 0x44, RZ, 0xfc, !PT ;  /* 0x0000004402067812 */ /* 0x000fe400078efcff */
[C-C-:B------:R-:W-:Y:S02]  /*06d0*/  LOP3.LUT R6, R3.reuse, 0x8, R2.reuse, 0xfe, !PT ;  /* 0x0000000803067812 */ /* 0x140fe400078efe02 */
[C-C-:B------:R-:W-:Y:S02]  /*06e0*/  LOP3.LUT R9, R3.reuse, 0x50, R2.reuse, 0xfe, !PT ;  /* 0x0000005003097812 */ /* 0x140fe400078efe02 */
[C-C-:B0-----:R-:W-:Y:S01]  /*06f0*/  LOP3.LUT R5, R3.reuse, 0xc, R2.reuse, 0xfe, !PT ;  /* 0x0000000c03057812 */ /* 0x141fe200078efe02 */
[----:B------:R0:W-:Y:S01]  /*0700*/  STL [R1+0x388], R6 ;  /* 0x0003880601007387 */ /* 0x0001e20000100800 */
[----:B------:R-:W-:-:S02]  /*0710*/  LOP3.LUT R40, R3, 0x54, R2, 0xfe, !PT ;  /* 0x0000005403287812 */ /* 0x000fc400078efe02 */
[C-C-:B-1----:R-:W-:Y:S01]  /*0720*/  LOP3.LUT R4, R3.reuse, 0x10, R2.reuse, 0xfe, !PT ;  /* 0x0000001003047812 */ /* 0x142fe200078efe02 */
[----:B------:R1:W-:Y:S01]  /*0730*/  STL [R1+0x378], R5 ;  /* 0x0003780501007387 */ /* 0x0003e20000100800 */
[C-C-:B------:R-:W-:Y:S02]  /*0740*/  LOP3.LUT R41, R3.reuse, 0x58, R2.reuse, 0xfe, !PT ;  /* 0x0000005803297812 */ /* 0x140fe400078efe02 */
[C-C-:B------:R-:W-:Y:S01]  /*0750*/  LOP3.LUT R42, R3.reuse, 0x5c, R2.reuse, 0xfe, !PT ;  /* 0x0000005c032a7812 */ /* 0x140fe200078efe02 */
[----:B------:R2:W-:Y:S01]  /*0760*/  STL [R1+0x374], R4 ;  /* 0x0003740401007387 */ /* 0x0005e20000100800 */
[C-C-:B------:R-:W-:Y:S02]  /*0770*/  LOP3.LUT R53, R3.reuse, 0x60, R2.reuse, 0xfe, !PT ;  /* 0x0000006003357812 */ /* 0x140fe400078efe02 */
[C-C-:B0-----:R-:W-:Y:S02]  /*0780*/  LOP3.LUT R6, R3.reuse, 0x14, R2.reuse, 0xfe, !PT ;  /* 0x0000001403067812 */ /* 0x141fe400078efe02 */
[----:B------:R-:W-:-:S02]  /*0790*/  LOP3.LUT R7, R3, 0x70, R2, 0xfe, !PT ;  /* 0x0000007003077812 */ /* 0x000fc400078efe02 */
[C-C-:B-1----:R-:W-:Y:S01]  /*07a0*/  LOP3.LUT R5, R3.reuse, 0x18, R2.reuse, 0xfe, !PT ;  /* 0x0000001803057812 */ /* 0x142fe200078efe02 */
[----:B------:R0:W-:Y:S01]  /*07b0*/  STL [R1+0x370], R6 ;  /* 0x0003700601007387 */ /* 0x0001e20000100800 */
[C-C-:B------:R-:W-:Y:S02]  /*07c0*/  LOP3.LUT R8, R3.reuse, 0x74, R2.reuse, 0xfe, !PT ;  /* 0x0000007403087812 */ /* 0x140fe400078efe02 */
[----:B--2---:R-:W-:Y:S01]  /*07d0*/  LOP3.LUT R4, R3, 0x1c, R2, 0xfe, !PT ;  /* 0x0000001c03047812 */ /* 0x004fe200078efe02 */
[----:B------:R1:W-:Y:S01]  /*07e0*/  STL [R1+0x36c], R5 ;  /* 0x00036c0501007387 */ /* 0x0003e20000100800 */
[C---:B------:R-:W-:Y:S02]  /*07f0*/  LOP3.LUT R61, R2.reuse, 0x50, RZ, 0xfc, !PT ;  /* 0x00000050023d7812 */ /* 0x040fe400078efcff */
[C---:B------:R-:W-:Y:S01]  /*0800*/  LOP3.LUT R60, R2.reuse, 0x54, RZ, 0xfc, !PT ;  /* 0x00000054023c7812 */ /* 0x040fe200078efcff */
[----:B------:R2:W-:Y:S01]  /*0810*/  STL [R1+0x368], R4 ;  /* 0x0003680401007387 */ /* 0x0005e20000100800 */
[----:B------:R-:W-:-:S02]  /*0820*/  LOP3.LUT R59, R2, 0x58, RZ, 0xfc, !PT ;  /* 0x00000058023b7812 */ /* 0x000fc400078efcff */
[C-C-:B0-----:R-:W-:Y:S02]  /*0830*/  LOP3.LUT R6, R3.reuse, 0x20, R2.reuse, 0xfe, !PT ;  /* 0x0000002003067812 */ /* 0x141fe400078efe02 */
[C---:B------:R-:W-:Y:S02]  /*0840*/  LOP3.LUT R58, R2.reuse, 0x5c, RZ, 0xfc, !PT ;  /* 0x0000005c023a7812 */ /* 0x040fe400078efcff */
[C-C-:B-1----:R-:W-:Y:S01]  /*0850*/  LOP3.LUT R5, R3.reuse, 0x24, R2.reuse, 0xfe, !PT ;  /* 0x0000002403057812 */ /* 0x142fe200078efe02 */
[----:B------:R0:W-:Y:S01]  /*0860*/  STL [R1+0x364], R6 ;  /* 0x0003640601007387 */ /* 0x0001e20000100800 */
[C---:B------:R-:W-:Y:S02]  /*0870*/  LOP3.LUT R57, R2.reuse, 0x60, RZ, 0xfc, !PT ;  /* 0x0000006002397812 */ /* 0x040fe400078efcff */
[----:B--2---:R-:W-:Y:S01]  /*0880*/  LOP3.LUT R4, R3, 0x28, R2, 0xfe, !PT ;  /* 0x0000002803047812 */ /* 0x004fe200078efe02 */
[----:B------:R1:W-:Y:S01]  /*0890*/  STL [R1+0x360], R5 ;  /* 0x0003600501007387 */ /* 0x0003e20000100800 */
[----:B------:R-:W-:-:S02]  /*08a0*/  LOP3.LUT R56, R2, 0x64, RZ, 0xfc, !PT ;  /* 0x0000006402387812 */ /* 0x000fc400078efcff */
[C---:B------:R-:W-:Y:S01]  /*08b0*/  LOP3.LUT R55, R2.reuse, 0x68, RZ, 0xfc, !PT ;  /* 0x0000006802377812 */ /* 0x040fe200078efcff */
[----:B------:R2:W-:Y:S01]  /*08c0*/  STL [R1+0x35c], R4 ;  /* 0x00035c0401007387 */ /* 0x0005e20000100800 */
[C---:B------:R-:W-:Y:S02]  /*08d0*/  LOP3.LUT R51, R2.reuse, 0x6c, RZ, 0xfc, !PT ;  /* 0x0000006c02337812 */ /* 0x040fe400078efcff */
[C-C-:B0-----:R-:W-:Y:S02]  /*08e0*/  LOP3.LUT R6, R3.reuse, 0x2c, R2.reuse, 0xfe, !PT ;  /* 0x0000002c03067812 */ /* 0x141fe400078efe02 */
[C---:B------:R-:W-:Y:S02]  /*08f0*/  LOP3.LUT R50, R2.reuse, 0x70, RZ, 0xfc, !PT ;  /* 0x0000007002327812 */ /* 0x040fe400078efcff */
[----:B-1----:R-:W-:Y:S01]  /*0900*/  LOP3.LUT R5, R3, 0x30, R2, 0xfe, !PT ;  /* 0x0000003003057812 */ /* 0x002fe200078efe02 */
[----:B------:R0:W-:Y:S01]  /*0910*/  STL [R1+0x358], R6 ;  /* 0x0003580601007387 */ /* 0x0001e20000100800 */
[----:B------:R-:W-:-:S02]  /*0920*/  LOP3.LUT R49, R2, 0x74, RZ, 0xfc, !PT ;  /* 0x0000007402317812 */ /* 0x000fc400078efcff */
[C-C-:B--2---:R-:W-:Y:S01]  /*0930*/  LOP3.LUT R4, R3.reuse, 0x34, R2.reuse, 0xfe, !PT ;  /* 0x0000003403047812 */ /* 0x144fe200078efe02 */
[----:B------:R1:W-:Y:S01]  /*0940*/  STL [R1+0x354], R5 ;  /* 0x0003540501007387 */ /* 0x0003e20000100800 */
[C---:B------:R-:W-:Y:S02]  /*0950*/  LOP3.LUT R48, R2.reuse, 0x78, RZ, 0xfc, !PT ;  /* 0x0000007802307812 */ /* 0x040fe400078efcff */
[----:B------:R-:W-:Y:S01]  /*0960*/  LOP3.LUT R43, R2, 0x7c, RZ, 0xfc, !PT ;  /* 0x0000007c022b7812 */ /* 0x000fe200078efcff */
[----:B------:R2:W-:Y:S01]  /*0970*/  STL [R1+0x350], R4 ;  /* 0x0003500401007387 */ /* 0x0005e20000100800 */
[C-C-:B0-----:R-:W-:Y:S02]  /*0980*/  LOP3.LUT R6, R3.reuse, 0x38, R2.reuse, 0xfe, !PT ;  /* 0x0000003803067812 */ /* 0x141fe400078efe02 */
[----:B-1----:R-:W-:-:S03]  /*0990*/  LOP3.LUT R5, R3, 0x3c, R2, 0xfe, !PT ;  /* 0x0000003c03057812 */ /* 0x002fc600078efe02 */
[----:B------:R0:W-:Y:S01]  /*09a0*/  STL [R1+0x390], R6 ;  /* 0x0003900601007387 */ /* 0x0001e20000100800 */
[----:B--2---:R-:W-:-:S03]  /*09b0*/  LOP3.LUT R4, R3, 0x40, R2, 0xfe, !PT ;  /* 0x0000004003047812 */ /* 0x004fc600078efe02 */
[----:B------:R1:W-:Y:S04]  /*09c0*/  STL [R1+0x34c], R5 ;  /* 0x00034c0501007387 */ /* 0x0003e80000100800 */
[----:B------:R2:W-:Y:S01]  /*09d0*/  STL [R1+0x348], R4 ;  /* 0x0003480401007387 */ /* 0x0005e20000100800 */
[C-C-:B0-----:R-:W-:Y:S02]  /*09e0*/  LOP3.LUT R6, R3.reuse, 0x44, R2.reuse, 0xfe, !PT ;  /* 0x0000004403067812 */ /* 0x141fe400078efe02 */
[----:B-1----:R-:W-:-:S03]  /*09f0*/  LOP3.LUT R5, R3, 0x48, R2, 0xfe, !PT ;  /* 0x0000004803057812 */ /* 0x002fc600078efe02 */
[----:B------:R0:W-:Y:S01]  /*0a00*/  STL [R1+0x344], R6 ;  /* 0x0003440601007387 */ /* 0x0001e20000100800 */
[----:B--2---:R-:W-:-:S03]  /*0a10*/  LOP3.LUT R4, R3, 0x4c, R2, 0xfe, !PT ;  /* 0x0000004c03047812 */ /* 0x004fc600078efe02 */
[----:B------:R1:W-:Y:S04]  /*0a20*/  STL [R1+0x340], R5 ;  /* 0x0003400501007387 */ /* 0x0003e80000100800 */
[----:B------:R2:W-:Y:S01]  /*0a30*/  STL [R1+0x33c], R4 ;  /* 0x00033c0401007387 */ /* 0x0005e20000100800 */
[----:B0-----:R-:W-:-:S03]  /*0a40*/  LOP3.LUT R6, R3, 0x64, R2, 0xfe, !PT ;  /* 0x0000006403067812 */ /* 0x001fc600078efe02 */
[----:B------:R-:W-:Y:S01]  /*0a50*/  STL [R1+0x338], R9 ;  /* 0x0003380901007387 */ /* 0x000fe20000100800 */
[----:B-1----:R-:W-:-:S03]  /*0a60*/  LOP3.LUT R5, R3, 0x68, R2, 0xfe, !PT ;  /* 0x0000006803057812 */ /* 0x002fc600078efe02 */
[----:B------:R-:W-:Y:S01]  /*0a70*/  STL [R1+0x334], R40 ;  /* 0x0003342801007387 */ /* 0x000fe20000100800 */
[----:B--2---:R-:W-:-:S03]  /*0a80*/  LOP3.LUT R4, R3, 0x6c, R2, 0xfe, !PT ;  /* 0x0000006c03047812 */ /* 0x004fc600078efe02 */
[----:B------:R-:W-:Y:S04]  /*0a90*/  STL [R1+0x330], R41 ;  /* 0x0003302901007387 */ /* 0x000fe80000100800 */
[----:B------:R-:W-:Y:S04]  /*0aa0*/  STL [R1+0x32c], R42 ;  /* 0x00032c2a01007387 */ /* 0x000fe80000100800 */
[----:B------:R-:W-:Y:S04]  /*0ab0*/  STL [R1+0x324], R6 ;  /* 0x0003240601007387 */ /* 0x000fe80000100800 */
[----:B------:R-:W-:Y:S04]  /*0ac0*/  STL [R1+0x328], R53 ;  /* 0x0003283501007387 */ /* 0x000fe80000100800 */
[----:B------:R0:W-:Y:S04]  /*0ad0*/  STL [R1+0x320], R5 ;  /* 0x0003200501007387 */ /* 0x0001e80000100800 */
[----:B------:R1:W-:Y:S04]  /*0ae0*/  STL [R1+0x31c], R4 ;  /* 0x00031c0401007387 */ /* 0x0003e80000100800 */
[----:B------:R2:W-:Y:S01]  /*0af0*/  STL [R1+0x318], R7 ;  /* 0x0003180701007387 */ /* 0x0005e20000100800 */
[----:B0-----:R-:W-:-:S03]  /*0b00*/  LOP3.LUT R5, R3, 0x78, R2, 0xfe, !PT ;  /* 0x0000007803057812 */ /* 0x001fc600078efe02 */
[----:B------:R2:W-:Y:S01]  /*0b10*/  STL [R1+0x314], R8 ;  /* 0x0003140801007387 */ /* 0x0005e20000100800 */
[----:B-1----:R-:W-:-:S03]  /*0b20*/  LOP3.LUT R4, R3, 0x7c, R2, 0xfe, !PT ;  /* 0x0000007c03047812 */ /* 0x002fc600078efe02 */
[----:B------:R2:W-:Y:S04]  /*0b30*/  STL [R1+0x310], R5 ;  /* 0x0003100501007387 */ /* 0x0005e80000100800 */
[----:B------:R2:W-:Y:S04]  /*0b40*/  STL [R1+0x384], R54 ;  /* 0x0003843601007387 */ /* 0x0005e80000100800 */
[----:B------:R2:W-:Y:S01]  /*0b50*/  STL [R1+0x30c], R4 ;  /* 0x00030c0401007387 */ /* 0x0005e20000100800 */
[----:B------:R-:W-:Y:S05]  /*0b60*/  BRA.U UP0, `(.L_x_0) ;  /* 0x0000000100607547 */ /* 0x000fea000b800000 */
[C---:B------:R-:W-:Y:S01]  /*0b70*/  IMAD.SHL.U32 R0, R14.reuse, 0x20, RZ ;  /* 0x000000200e007824 */ /* 0x040fe200078e00ff */
[----:B------:R-:W-:Y:S01]  /*0b80*/  SHF.R.U32.HI R2, RZ, 0x2, R14 ;  /* 0x00000002ff027819 */ /* 0x000fe2000001160e */
[----:B------:R-:W-:Y:S01]  /*0b90*/  IMAD.SHL.U32 R3, R14, 0x2, RZ ;  /* 0x000000020e037824 */ /* 0x000fe200078e00ff */
[----:B------:R-:W-:Y:S02]  /*0ba0*/  CS2R R28, SRZ ;  /* 0x00000000001c7805 */ /* 0x000fe4000001ff00 */
[----:B------:R-:W-:Y:S02]  /*0bb0*/  CS2R R30, SRZ ;  /* 0x00000000001e7805 */ /* 0x000fe4000001ff00 */
[----:B------:R-:W-:Y:S02]  /*0bc0*/  LOP3.LUT R0, R0, 0xc00, RZ, 0xc0, !PT ;  /* 0x00000c0000007812 */ /* 0x000fe400078ec0ff */
[----:B------:R-:W-:Y:S01]  /*0bd0*/  CS2R R44, SRZ ;  /* 0x00000000002c7805 */ /* 0x000fe2000001ff00 */
[----:B------:R0:W-:Y:S01]  /*0be0*/  STL [R1+0x394], R3 ;  /* 0x0003940301007387 */ /* 0x0001e20000100800 */
[----:B------:R-:W-:-:S02]  /*0bf0*/  CS2R R46, SRZ ;  /* 0x00000000002e7805 */ /* 0x000fc4000001ff00 */
[----:B------:R-:W-:Y:S02]  /*0c00*/  CS2R R12, SRZ ;  /* 0x00000000000c7805 */ /* 0x000fe4000001ff00 */
[----:B------:R-:W-:Y:S01]  /*0c10*/  CS2R R14, SRZ ;  /* 0x00000000000e7805 */ /* 0x000fe2000001ff00 */
[----:B------:R0:W-:Y:S01]  /*0c20*/  STL [R1+0x398], R2 ;  /* 0x0003980201007387 */ /* 0x0001e20000100800 */
[----:B------:R-:W-:Y:S02]  /*0c30*/  CS2R R20, SRZ ;  /* 0x0000000000147805 */ /* 0x000fe4000001ff00 */
[----:B------:R-:W-:Y:S02]  /*0c40*/  CS2R R22, SRZ ;  /* 0x0000000000167805 */ /* 0x000fe4000001ff00 */
[----:B------:R-:W-:Y:S01]  /*0c50*/  CS2R R16, SRZ ;  /* 0x0000000000107805 */ /* 0x000fe2000001ff00 */
[----:B------:R0:W-:Y:S01]  /*0c60*/  STL [R1+0x38c], R0 ;  /* 0x00038c0001007387 */ /* 0x0001e20000100800 */
[----:B------:R-:W-:-:S02]  /*0c70*/  CS2R R18, SRZ ;  /* 0x0000000000127805 */ /* 0x000fc4000001ff00 */
[----:B------:R-:W-:Y:S02]  /*0c80*/  CS2R R24, SRZ ;  /* 0x0000000000187805 */ /* 0x000fe4000001ff00 */
[----:B------:R-:W-:Y:S02]  /*0c90*/  CS2R R26, SRZ ;  /* 0x00000000001a7805 */ /* 0x000fe4000001ff00 */
[----:B------:R-:W-:Y:S02]  /*0ca0*/  CS2R R32, SRZ ;  /* 0x0000000000207805 */ /* 0x000fe4000001ff00 */
[----:B------:R-:W-:Y:S02]  /*0cb0*/  CS2R R34, SRZ ;  /* 0x0000000000227805 */ /* 0x000fe4000001ff00 */
[----:B------:R-:W-:Y:S02]  /*0cc0*/  CS2R R36, SRZ ;  /* 0x0000000000247805 */ /* 0x000fe4000001ff00 */
[----:B------:R-:W-:Y:S01]  /*0cd0*/  CS2R R38, SRZ ;  /* 0x0000000000267805 */ /* 0x000fe2000001ff00 */
[----:B0-----:R-:W-:Y:S06]  /*0ce0*/  BRA `(.L_x_1) ;  /* 0x0000009400c87947 */ /* 0x001fec0003800000 */
.L_x_0:
[----:B------:R-:W3:Y:S04]  /*0cf0*/  LDL R38, [R1+0x324] ;  /* 0x0003240001267983 */ /* 0x000ee80000100800 */
[----:B------:R-:W4:Y:S04]  /*0d00*/  LDL R37, [R1+0x320] ;  /* 0x0003200001257983 */ /* 0x000f280000100800 */
[----:B------:R-:W5:Y:S01]  /*0d10*/  LDL R36, [R1+0x31c] ;  /* 0x00031c0001247983 */ /* 0x000f620000100800 */
[----:B------:R-:W-:Y:S01]  /*0d20*/  IABS R35, R11 ;  /* 0x0000000b00237213 */ /* 0x000fe20000000000 */
[----:B------:R-:W-:Y:S01]  /*0d30*/  IMAD.MOV.U32 R39, RZ, RZ, R4 ;  /* 0x000000ffff277224 */ /* 0x000fe200078e0004 */
[----:B------:R-:W-:Y:S01]  /*0d40*/  IABS R3, R10 ;  /* 0x0000000a00037213 */ /* 0x000fe20000000000 */
[----:B------:R0:W-:Y:S01]  /*0d50*/  STL [R1+0x3c8], R43 ;  /* 0x0003c82b01007387 */ /* 0x0001e20000100800 */
[----:B------:R-:W-:-:S02]  /*0d60*/  IMAD.MOV.U32 R27, RZ, RZ, R7 ;  /* 0x000000ffff1b7224 */ /* 0x000fc400078e0007 */
[----:B------:R-:W-:Y:S02]  /*0d70*/  IMAD.MOV.U32 R33, RZ, RZ, R5 ;  /* 0x000000ffff217224 */ /* 0x000fe400078e0005 */
[----:B------:R-:W-:Y:S01]  /*0d80*/  IMAD.MOV.U32 R6, RZ, RZ, RZ ;  /* 0x000000ffff067224 */ /* 0x000fe200078e00ff */
[----:B------:R-:W-:Y:S01]  /*0d90*/  IABS R32, R8 ;  /* 0x0000000800207213 */ /* 0x000fe20000000000 */
[----:B------:R-:W1:Y:S01]  /*0da0*/  LDCU UR7, c[0x0][0x3b0] ;  /* 0x00007600ff0777ac */ /* 0x000e620008000800 */
[----:B0-2---:R-:W2:Y:S01]  /*0db0*/  LDL R43, [R1+0x344] ;  /* 0x00034400012b7983 */ /* 0x005ea20000100800 */
[----:B------:R-:W-:Y:S01]  /*0dc0*/  IABS R26, R42 ;  /* 0x0000002a001a7213 */ /* 0x000fe20000000000 */
[----:B------:R-:W0:Y:S02]  /*0dd0*/  LDCU.128 UR12, c[0x0][0x380] ;  /* 0x00007000ff0c77ac */ /* 0x000e240008000c00 */
[----:B------:R1:W-:Y:S01]  /*0de0*/  STL [R1+0x3c4], R48 ;  /* 0x0003c43001007387 */ /* 0x0003e20000100800 */
[----:B------:R-:W-:Y:S01]  /*0df0*/  IABS R24, R40 ;  /* 0x0000002800187213 */ /* 0x000fe20000000000 */
[----:B------:R-:W0:Y:S02]  /*0e00*/  LDCU UR9, c[0x0][0x3a4] ;  /* 0x00007480ff0977ac */ /* 0x000e240008000800 */
[----:B-1----:R-:W2:Y:S04]  /*0e10*/  LDL R48, [R1+0x348] ;  /* 0x0003480001307983 */ /* 0x002ea80000100800 */
[----:B------:R1:W-:Y:S04]  /*0e20*/  STL [R1+0x3c0], R49 ;  /* 0x0003c03101007387 */ /* 0x0003e80000100800 */
[----:B-1----:R-:W5:Y:S04]  /*0e30*/  LDL R49, [R1+0x34c] ;  /* 0x00034c0001317983 */ /* 0x002f680000100800 */
        /* <DEDUP_REMOVED lines=17> */
[----:B------:R-:W5:Y:S04]  /*0f50*/  LDL R52, [R1+0x370] ;  /* 0x0003700001347983 */ /* 0x000f680000100800 */
[----:B------:R-:W5:Y:S04]  /*0f60*/  LDL R2, [R1+0x374] ;  /* 0x0003740001027983 */ /* 0x000f680000100800 */
[----:B-1----:R-:W5:Y:S04]  /*0f70*/  LDL R61, [R1+0x36c] ;  /* 0x00036c00013d7983 */ /* 0x002f680000100800 */
[----:B------:R-:W5:Y:S04]  /*0f80*/  LDL R44, [R1+0x378] ;  /* 0x00037800012c7983 */ /* 0x000f680000100800 */
[----:B------:R-:W5:Y:S04]  /*0f90*/  LDL R45, [R1+0x388] ;  /* 0x00038800012d7983 */ /* 0x000f680000100800 */
[----:B------:R-:W5:Y:S04]  /*0fa0*/  LDL R46, [R1+0x37c] ;  /* 0x00037c00012e7983 */ /* 0x000f680000100800 */
[----:B------:R-:W5:Y:S04]  /*0fb0*/  LDL R47, [R1+0x380] ;  /* 0x00038000012f7983 */ /* 0x000f680000100800 */
[----:B------:R1:W-:Y:S04]  /*0fc0*/  STL [R1+0x3cc], R11 ;  /* 0x0003cc0b01007387 */ /* 0x0003e80000100800 */
[----:B-1----:R-:W5:Y:S04]  /*0fd0*/  LDL R11, [R1+0x340] ;  /* 0x00034000010b7983 */ /* 0x002f680000100800 */
[----:B------:R1:W-:Y:S04]  /*0fe0*/  STL [R1+0x3d0], R10 ;  /* 0x0003d00a01007387 */ /* 0x0003e80000100800 */
[----:B-1----:R-:W5:Y:S01]  /*0ff0*/  LDL R10, [R1+0x33c] ;  /* 0x00033c00010a7983 */ /* 0x002f620000100800 */
[----:B------:R-:W1:Y:S08]  /*1000*/  I2F.RP R0, R35 ;  /* 0x0000002300007306 */ /* 0x000e700000209400 */
[----:B------:R-:W0:Y:S08]  /*1010*/  I2F.RP R4, R3 ;  /* 0x0000000300047306 */ /* 0x000e300000209400 */
[----:B-1----:R-:W1:Y:S08]  /*1020*/  MUFU.RCP R0, R0 ;  /* 0x0000000000007308 */ /* 0x002e700000001000 */
[----:B0-----:R-:W0:Y:S01]  /*1030*/  MUFU.RCP R4, R4 ;  /* 0x0000000400047308 */ /* 0x001e220000001000 */
[----:B-1----:R-:W-:-:S07]  /*1040*/  VIADD R0, R0, 0xffffffe ;  /* 0x0ffffffe00007836 */ /* 0x002fce0000000000 */
[----:B------:R-:W1:Y:S01]  /*1050*/  F2I.FTZ.U32.TRUNC.NTZ R7, R0 ;  /* 0x0000000000077305 */ /* 0x000e62000021f000 */
[----:B0-----:R-:W-:-:S07]  /*1060*/  VIADD R4, R4, 0xffffffe ;  /* 0x0ffffffe04047836 */ /* 0x001fce0000000000 */
[----:B------:R-:W0:Y:S01]  /*1070*/  F2I.FTZ.U32.TRUNC.NTZ R5, R4 ;  /* 0x0000000400057305 */ /* 0x000e22000021f000 */
[----:B-1----:R-:W-:-:S04]  /*1080*/  IMAD.MOV R0, RZ, RZ, -R7 ;  /* 0x000000ffff007224 */ /* 0x002fc800078e0a07 */
[----:B------:R-:W-:Y:S01]  /*1090*/  IMAD R34, R0, R35, RZ ;  /* 0x0000002300227224 */ /* 0x000fe200078e02ff */
[----:B------:R-:W-:-:S03]  /*10a0*/  IABS R39, R39 ;  /* 0x0000002700277213 */ /* 0x000fc60000000000 */
[----:B------:R-:W-:Y:S01]  /*10b0*/  IMAD.HI.U32 R34, R7, R34, R6 ;  /* 0x0000002207227227 */ /* 0x000fe200078e0006 */
[----:B------:R-:W-:-:S05]  /*10c0*/  IABS R31, R27 ;  /* 0x0000001b001f7213 */ /* 0x000fca0000000000 */
[----:B------:R-:W-:-:S04]  /*10d0*/  IMAD.HI.U32 R8, R34, R39, RZ ;  /* 0x0000002722087227 */ /* 0x000fc800078e00ff */
[----:B------:R-:W-:-:S04]  /*10e0*/  IMAD.HI.U32 R6, R34, R32, RZ ;  /* 0x0000002022067227 */ /* 0x000fc800078e00ff */
[----:B------:R-:W-:Y:S02]  /*10f0*/  IMAD.MOV R8, RZ, RZ, -R8 ;  /* 0x000000ffff087224 */ /* 0x000fe400078e0a08 */
[----:B0-----:R-:W-:Y:S02]  /*1100*/  IMAD.MOV R0, RZ, RZ, -R5 ;  /* 0x000000ffff007224 */ /* 0x001fe400078e0a05 */
[----:B------:R-:W-:Y:S01]  /*1110*/  IMAD.MOV R6, RZ, RZ, -R6 ;  /* 0x000000ffff067224 */ /* 0x000fe200078e0a06 */
[----:B----4-:R-:W-:Y:S01]  /*1120*/  IABS R29, R37 ;  /* 0x00000025001d7213 */ /* 0x010fe20000000000 */
[----:B------:R-:W-:Y:S01]  /*1130*/  IMAD R39, R35, R8, R39 ;  /* 0x0000000823277224 */ /* 0x000fe200078e0227 */
[----:B---3--:R-:W-:Y:S01]  /*1140*/  IABS R28, R38 ;  /* 0x00000026001c7213 */ /* 0x008fe20000000000 */
[----:B------:R-:W-:Y:S02]  /*1150*/  IMAD R0, R0, R3, RZ ;  /* 0x0000000300007224 */ /* 0x000fe400078e02ff */
[----:B------:R-:W-:-:S02]  /*1160*/  IMAD.MOV.U32 R4, RZ, RZ, RZ ;  /* 0x000000ffff047224 */ /* 0x000fc400078e00ff */
[----:B------:R-:W-:-:S04]  /*1170*/  IMAD.HI.U32 R8, R34, R31, RZ ;  /* 0x0000001f22087227 */ /* 0x000fc800078e00ff */
[----:B------:R-:W-:Y:S02]  /*1180*/  IMAD R32, R35, R6, R32 ;  /* 0x0000000623207224 */ /* 0x000fe400078e0220 */
[----:B------:R-:W-:-:S04]  /*1190*/  IMAD.HI.U32 R6, R34, R29, RZ ;  /* 0x0000001d22067227 */ /* 0x000fc800078e00ff */
[----:B------:R-:W-:-:S04]  /*11a0*/  IMAD.HI.U32 R0, R5, R0, R4 ;  /* 0x0000000005007227 */ /* 0x000fc800078e0004 */
[----:B------:R-:W-:Y:S02]  /*11b0*/  IMAD.MOV R8, RZ, RZ, -R8 ;  /* 0x000000ffff087224 */ /* 0x000fe400078e0a08 */
[----:B------:R-:W-:Y:S01]  /*11c0*/  IMAD.HI.U32 R5, R34, R28, RZ ;  /* 0x0000001c22057227 */ /* 0x000fe200078e00ff */
[----:B------:R-:W-:-:S03]  /*11d0*/  IABS R23, R9 ;  /* 0x0000000900177213 */ /* 0x000fc60000000000 */
[----:B------:R-:W-:Y:S02]  /*11e0*/  IMAD.MOV R6, RZ, RZ, -R6 ;  /* 0x000000ffff067224 */ /* 0x000fe400078e0a06 */
[----:B------:R-:W-:Y:S02]  /*11f0*/  IMAD R31, R35, R8, R31 ;  /* 0x00000008231f7224 */ /* 0x000fe400078e021f */
[----:B------:R-:W-:Y:S02]  /*1200*/  IMAD.MOV R5, RZ, RZ, -R5 ;  /* 0x000000ffff057224 */ /* 0x000fe400078e0a05 */
[----:B------:R-:W-:-:S04]  /*1210*/  IMAD.HI.U32 R8, R34, R26, RZ ;  /* 0x0000001a22087227 */ /* 0x000fc800078e00ff */
[----:B------:R-:W-:Y:S02]  /*1220*/  IMAD R29, R35, R6, R29 ;  /* 0x00000006231d7224 */ /* 0x000fe400078e021d */
[----:B------:R-:W-:Y:S01]  /*1230*/  IMAD.HI.U32 R6, R34, R24, RZ ;  /* 0x0000001822067227 */ /* 0x000fe200078e00ff */
[----:B--2---:R-:W-:-:S03]  /*1240*/  IABS R19, R48 ;  /* 0x0000003000137213 */ /* 0x004fc60000000000 */
[----:B------:R-:W-:Y:S02]  /*1250*/  IMAD R28, R35, R5, R28 ;  /* 0x00000005231c7224 */ /* 0x000fe400078e021c */
[----:B------:R-:W-:Y:S02]  /*1260*/  IMAD.MOV R8, RZ, RZ, -R8 ;  /* 0x000000ffff087224 */ /* 0x000fe400078e0a08 */
[----:B------:R-:W-:Y:S01]  /*1270*/  IMAD.HI.U32 R5, R34, R23, RZ ;  /* 0x0000001722057227 */ /* 0x000fe200078e00ff */
[----:B-----5:R-:W-:-:S03]  /*1280*/  IABS R18, R49 ;  /* 0x0000003100127213 */ /* 0x020fc60000000000 */
[----:B------:R-:W-:Y:S02]  /*1290*/  IMAD.MOV R6, RZ, RZ, -R6 ;  /* 0x000000ffff067224 */ /* 0x000fe400078e0a06 */
[C---:B------:R-:W-:Y:S02]  /*12a0*/  IMAD R26, R35.reuse, R8, R26 ;  /* 0x00000008231a7224 */ /* 0x040fe400078e021a */
[----:B------:R-:W-:Y:S02]  /*12b0*/  IMAD.MOV R5, RZ, RZ, -R5 ;  /* 0x000000ffff057224 */ /* 0x000fe400078e0a05 */
[----:B------:R-:W-:Y:S02]  /*12c0*/  IMAD R24, R35, R6, R24 ;  /* 0x0000000623187224 */ /* 0x000fe400078e0218 */
[----:B------:R-:W-:-:S04]  /*12d0*/  IMAD.HI.U32 R6, R34, R19, RZ ;  /* 0x0000001322067227 */ /* 0x000fc800078e00ff */
[----:B------:R-:W-:Y:S02]  /*12e0*/  IMAD R23, R35, R5, R23 ;  /* 0x0000000523177224 */ /* 0x000fe400078e0217 */
[----:B------:R-:W-:-:S04]  /*12f0*/  IMAD.HI.U32 R5, R34, R18, RZ ;  /* 0x0000001222057227 */ /* 0x000fc800078e00ff */
[----:B------:R-:W-:Y:S01]  /*1300*/  IMAD.MOV R6, RZ, RZ, -R6 ;  /* 0x000000ffff067224 */ /* 0x000fe200078e0a06 */
[----:B------:R-:W-:Y:S01]  /*1310*/  IABS R15, R51 ;  /* 0x00000033000f7213 */ /* 0x000fe20000000000 */
[----:B------:R-:W-:Y:S02]  /*1320*/  IMAD.MOV R5, RZ, RZ, -R5 ;  /* 0x000000ffff057224 */ /* 0x000fe400078e0a05 */
[C---:B------:R-:W-:Y:S02]  /*1330*/  IMAD R19, R35.reuse, R6, R19 ;  /* 0x0000000623137224 */ /* 0x040fe400078e0213 */
[----:B------:R-:W-:Y:S01]  /*1340*/  IMAD R18, R35, R5, R18 ;  /* 0x0000000523127224 */ /* 0x000fe200078e0212 */
[----:B------:R-:W-:Y:S02]  /*1350*/  IABS R27, R53 ;  /* 0x00000035001b7213 */ /* 0x000fe40000000000 */
[----:B------:R-:W-:-:S05]  /*1360*/  IABS R38, R56 ;  /* 0x0000003800267213 */ /* 0x000fca0000000000 */
[----:B------:R-:W-:Y:S01]  /*1370*/  IMAD.HI.U32 R6, R34, R38, RZ ;  /* 0x0000002622067227 */ /* 0x000fe200078e00ff */
[----:B------:R-:W-:-:S03]  /*1380*/  IABS R9, R57 ;  /* 0x0000003900097213 */ /* 0x000fc60000000000 */
[----:B------:R-:W-:Y:S02]  /*1390*/  IMAD.MOV R6, RZ, RZ, -R6 ;  /* 0x000000ffff067224 */ /* 0x000fe400078e0a06 */
[----:B------:R-:W-:-:S04]  /*13a0*/  IMAD.HI.U32 R5, R34, R9, RZ ;  /* 0x0000000922057227 */ /* 0x000fc800078e00ff */
[----:B------:R-:W-:Y:S02]  /*13b0*/  IMAD.MOV R5, RZ, RZ, -R5 ;  /* 0x000000ffff057224 */ /* 0x000fe400078e0a05 */
[C---:B------:R-:W-:Y:S02]  /*13c0*/  IMAD R38, R35.reuse, R6, R38 ;  /* 0x0000000623267224 */ /* 0x040fe400078e0226 */
[----:B------:R-:W-:Y:S01]  /*13d0*/  IMAD R9, R35, R5, R9 ;  /* 0x0000000523097224 */ /* 0x000fe200078e0209 */
[----:B------:R-:W-:Y:S02]  /*13e0*/  IABS R53, R54 ;  /* 0x0000003600357213 */ /* 0x000fe40000000000 */
[----:B------:R-:W-:Y:S02]  /*13f0*/  IABS R25, R41 ;  /* 0x0000002900197213 */ /* 0x000fe40000000000 */
[----:B------:R-:W-:-:S05]  /*1400*/  IABS R12, R59 ;  /* 0x0000003b000c7213 */ /* 0x000fca0000000000 */
[----:B------:R-:W-:Y:S01]  /*1410*/  IMAD.HI.U32 R40, R34, R12, RZ ;  /* 0x0000000c22287227 */ /* 0x000fe200078e00ff */
[----:B------:R-:W-:-:S05]  /*1420*/  IABS R14, R60 ;  /* 0x0000003c000e7213 */ /* 0x000fca0000000000 */
[----:B------:R-:W-:Y:S01]  /*1430*/  IMAD.HI.U32 R37, R34, R14, RZ ;  /* 0x0000000e22257227 */ /* 0x000fe200078e00ff */
[----:B------:R-:W-:-:S05]  /*1440*/  IABS R16, R61 ;  /* 0x0000003d00107213 */ /* 0x000fca0000000000 */
[----:B------:R-:W-:Y:S01]  /*1450*/  IMAD.HI.U32 R6, R34, R16, RZ ;  /* 0x0000001022067227 */ /* 0x000fe200078e00ff */
[----:B------:R-:W-:-:S05]  /*1460*/  IABS R21, R11 ;  /* 0x0000000b00157213 */ /* 0x000fca0000000000 */
[----:B------:R-:W-:-:S04]  /*1470*/  IMAD.HI.U32 R8, R34, R21, RZ ;  /* 0x0000001522087227 */ /* 0x000fc800078e00ff */
[----:B------:R-:W-:-:S04]  /*1480*/  IMAD.MOV R8, RZ, RZ, -R8 ;  /* 0x000000ffff087224 */ /* 0x000fc800078e0a08 */
[----:B------:R-:W-:Y:S01]  /*1490*/  IMAD R21, R35, R8, R21 ;  /* 0x0000000823157224 */ /* 0x000fe200078e0215 */
[----:B------:R-:W-:Y:S01]  /*14a0*/  IABS R22, R10 ;  /* 0x0000000a00167213 */ /* 0x000fe20000000000 */
[----:B------:R0:W-:Y:S01]  /*14b0*/  STL [R1+0x3d4], R10 ;  /* 0x0003d40a01007387 */ /* 0x0001e20000100800 */
[----:B------:R-:W-:-:S04]  /*14c0*/  IMAD.HI.U32 R8, R34, R15, RZ ;  /* 0x0000000f22087227 */ /* 0x000fc800078e00ff */
[----:B------:R-:W-:Y:S01]  /*14d0*/  IMAD.MOV R8, RZ, RZ, -R8 ;  /* 0x000000ffff087224 */ /* 0x000fe200078e0a08 */
[----:B0-----:R-:W0:Y:S03]  /*14e0*/  S2R R10, SR_TID.X ;  /* 0x00000000000a7919 */ /* 0x001e260000002100 */
[----:B------:R-:W-:Y:S01]  /*14f0*/  IMAD R15, R35, R8, R15 ;  /* 0x00000008230f7224 */ /* 0x000fe200078e020f */
[----:B------:R-:W-:Y:S01]  /*1500*/  IABS R8, R52 ;  /* 0x0000003400087213 */ /* 0x000fe20000000000 */
[----:B------:R-:W-:-:S04]  /*1510*/  IMAD.MOV R6, RZ, RZ, -R6 ;  /* 0x000000ffff067224 */ /* 0x000fc800078e0a06 */
[----:B------:R-:W-:-:S04]  /*1520*/  IMAD.HI.U32 R5, R34, R8, RZ ;  /* 0x0000000822057227 */ /* 0x000fc800078e00ff */
[----:B------:R-:W-:Y:S02]  /*1530*/  IMAD.MOV R5, RZ, RZ, -R5 ;  /* 0x000000ffff057224 */ /* 0x000fe400078e0a05 */
[C---:B------:R-:W-:Y:S01]  /*1540*/  IMAD R16, R35.reuse, R6, R16 ;  /* 0x0000000623107224 */ /* 0x040fe200078e0210 */
[----:B------:R-:W-:Y:S01]  /*1550*/  IABS R6, R44 ;  /* 0x0000002c00067213 */ /* 0x000fe20000000000 */
[----:B------:R-:W-:Y:S02]  /*1560*/  IMAD.MOV R37, RZ, RZ, -R37 ;  /* 0x000000ffff257224 */ /* 0x000fe400078e0a25 */
[C---:B------:R-:W-:Y:S01]  /*1570*/  IMAD R8, R35.reuse, R5, R8 ;  /* 0x0000000523087224 */ /* 0x040fe200078e0208 */
[----:B------:R-:W-:Y:S01]  /*1580*/  IABS R5, R45 ;  /* 0x0000002d00057213 */ /* 0x000fe20000000000 */
[----:B------:R-:W-:Y:S02]  /*1590*/  IMAD.MOV R40, RZ, RZ, -R40 ;  /* 0x000000ffff287224 */ /* 0x000fe400078e0a28 */
[----:B------:R-:W-:Y:S01]  /*15a0*/  IMAD R14, R35, R37, R14 ;  /* 0x00000025230e7224 */ /* 0x000fe200078e020e */
[----:B------:R-:W-:Y:S01]  /*15b0*/  IABS R37, R47 ;  /* 0x0000002f00257213 */ /* 0x000fe20000000000 */
[----:B------:R-:W-:-:S04]  /*15c0*/  IMAD.HI.U32 R0, R0, R53, RZ ;  /* 0x0000003500007227 */ /* 0x000fc800078e00ff */
[----:B------:R-:W-:-:S04]  /*15d0*/  IMAD.HI.U32 R41, R34, R6, RZ ;  /* 0x0000000622297227 */ /* 0x000fc800078e00ff */
[----:B------:R-:W-:Y:S02]  /*15e0*/  IMAD R12, R35, R40, R12 ;  /* 0x00000028230c7224 */ /* 0x000fe400078e020c */
[----:B------:R-:W-:-:S04]  /*15f0*/  IMAD.HI.U32 R40, R34, R5, RZ ;  /* 0x0000000522287227 */ /* 0x000fc800078e00ff */
[----:B------:R-:W-:Y:S02]  /*1600*/  IMAD.MOV R0, RZ, RZ, -R0 ;  /* 0x000000ffff007224 */ /* 0x000fe400078e0a00 */
[----:B------:R-:W-:Y:S02]  /*1610*/  IMAD.MOV R41, RZ, RZ, -R41 ;  /* 0x000000ffff297224 */ /* 0x000fe400078e0a29 */
[----:B------:R-:W-:Y:S01]  /*1620*/  IMAD.HI.U32 R42, R34, R37, RZ ;  /* 0x00000025222a7227 */ /* 0x000fe200078e00ff */
[----:B------:R1:W-:Y:S03]  /*1630*/  STL [R1+0x3d8], R11 ;  /* 0x0003d80b01007387 */ /* 0x0003e60000100800 */
[----:B------:R-:W-:Y:S02]  /*1640*/  IMAD.MOV R40, RZ, RZ, -R40 ;  /* 0x000000ffff287224 */ /* 0x000fe400078e0a28 */
[----:B------:R-:W-:Y:S01]  /*1650*/  IMAD R53, R3, R0, R53 ;  /* 0x0000000003357224 */ /* 0x000fe200078e0235 */
[C---:B0-----:R-:W-:Y:S01]  /*1660*/  LOP3.LUT R0, R10.reuse, 0x3, RZ, 0xc0, !PT ;  /* 0x000000030a007812 */ /* 0x041fe200078ec0ff */
[C---:B------:R-:W-:Y:S01]  /*1670*/  IMAD R6, R35.reuse, R41, R6 ;  /* 0x0000002923067224 */ /* 0x040fe200078e0206 */
[----:B------:R-:W-:Y:S01]  /*1680*/  SHF.R.U32.HI R41, RZ, 0x2, R10 ;  /* 0x00000002ff297819 */ /* 0x000fe2000001160a */
[----:B------:R-:W-:Y:S01]  /*1690*/  IMAD.MOV R42, RZ, RZ, -R42 ;  /* 0x000000ffff2a7224 */ /* 0x000fe200078e0a2a */
[C---:B-1----:R-:W-:Y:S01]  /*16a0*/  LOP3.LUT R11, R10.reuse, 0x180, RZ, 0xc0, !PT ;  /* 0x000001800a0b7812 */ /* 0x042fe200078ec0ff */
[C---:B------:R-:W-:Y:S01]  /*16b0*/  IMAD R5, R35.reuse, R40, R5 ;  /* 0x0000002823057224 */ /* 0x040fe200078e0205 */
[C---:B------:R-:W-:Y:S01]  /*16c0*/  LOP3.LUT R40, R10.reuse, 0x7, RZ, 0xc0, !PT ;  /* 0x000000070a287812 */ /* 0x040fe200078ec0ff */
[----:B------:R-:W-:Y:S01]  /*16d0*/  IMAD R37, R35, R42, R37 ;  /* 0x0000002a23257224 */ /* 0x000fe200078e0225 */
[----:B------:R-:W-:Y:S01]  /*16e0*/  SGXT.U32 R41, R41, 0x3 ;  /* 0x000000032929781a */ /* 0x000fe20000000000 */
[----:B------:R-:W-:Y:S01]  /*16f0*/  IMAD.SHL.U32 R10, R10, 0x2, RZ ;  /* 0x000000020a0a7824 */ /* 0x000fe200078e00ff */
[----:B------:R-:W-:Y:S01]  /*1700*/  SHF.R.U32.HI R42, RZ, 0x3, R11 ;  /* 0x00000003ff2a7819 */ /* 0x000fe2000001160b */
[----:B------:R-:W-:Y:S01]  /*1710*/  IMAD R0, R0, 0x220, RZ ;  /* 0x0000022000007824 */ /* 0x000fe200078e02ff */
[----:B------:R-:W-:Y:S04]  /*1720*/  STL [R1+0x3dc], R43 ;  /* 0x0003dc2b01007387 */ /* 0x000fe80000100800 */
[----:B------:R-:W-:Y:S01]  /*1730*/  STL [R1+0x3e0], R48 ;  /* 0x0003e03001007387 */ /* 0x000fe20000100800 */
[----:B------:R-:W-:-:S03]  /*1740*/  LOP3.LUT R0, R0, R41, R42, 0x1e, !PT ;  /* 0x0000002900007212 */ /* 0x000fc600078e1e2a */
[----:B------:R0:W-:Y:S04]  /*1750*/  STL [R1+0x3e4], R49 ;  /* 0x0003e43101007387 */ /* 0x0001e80000100800 */
[----:B------:R1:W-:Y:S04]  /*1760*/  STL [R1+0x394], R10 ;  /* 0x0003940a01007387 */ /* 0x0003e80000100800 */
[----:B------:R-:W2:Y:S04]  /*1770*/  LDL R41, [R1+0x30c] ;  /* 0x00030c0001297983 */ /* 0x000ea80000100800 */
[----:B0-----:R-:W3:Y:S01]  /*1780*/  LDL R49, [R1+0x310] ;  /* 0x0003100001317983 */ /* 0x001ee20000100800 */
[----:B------:R-:W-:-:S02]  /*1790*/  IABS R33, R33 ;  /* 0x0000002100217213 */ /* 0x000fc40000000000 */
[----:B------:R-:W-:Y:S02]  /*17a0*/  IABS R30, R36 ;  /* 0x00000024001e7213 */ /* 0x000fe40000000000 */
[C---:B------:R-:W-:Y:S01]  /*17b0*/  ISETP.GT.U32.AND P4, PT, R35.reuse, R39, PT ;  /* 0x000000272300720c */ /* 0x040fe20003f84070 */
[C---:B------:R-:W-:Y:S01]  /*17c0*/  IMAD.HI.U32 R7, R34.reuse, R33, RZ ;  /* 0x0000002122077227 */ /* 0x040fe200078e00ff */
[C---:B------:R-:W-:Y:S01]  /*17d0*/  ISETP.GT.U32.AND P2, PT, R35.reuse, R32, PT ;  /* 0x000000202300720c */ /* 0x040fe20003f44070 */
[----:B------:R-:W4:Y:S02]  /*17e0*/  LDL R48, [R1+0x314] ;  /* 0x0003140001307983 */ /* 0x000f240000100800 */
[----:B------:R-:W-:Y:S01]  /*17f0*/  IMAD.MOV R7, RZ, RZ, -R7 ;  /* 0x000000ffff077224 */ /* 0x000fe200078e0a07 */
[C---:B------:R-:W-:Y:S02]  /*1800*/  ISETP.GT.U32.AND P1, PT, R35.reuse, R31, PT ;  /* 0x0000001f2300720c */ /* 0x040fe40003f24070 */
[C---:B------:R-:W-:Y:S01]  /*1810*/  ISETP.GT.U32.AND P3, PT, R35.reuse, R29, PT ;  /* 0x0000001d2300720c */ /* 0x040fe20003f64070 */
[C---:B------:R-:W-:Y:S01]  /*1820*/  IMAD R33, R35.reuse, R7, R33 ;  /* 0x0000000723217224 */ /* 0x040fe200078e0221 */
[C---:B------:R-:W-:Y:S01]  /*1830*/  ISETP.GT.U32.AND P6, PT, R35.reuse, R37, PT ;  /* 0x000000252300720c */ /* 0x040fe20003fc4070 */
[----:B------:R-:W-:Y:S01]  /*1840*/  IMAD.HI.U32 R7, R34, R30, RZ ;  /* 0x0000001e22077227 */ /* 0x000fe200078e00ff */
[----:B------:R-:W-:Y:S01]  /*1850*/  IABS R20, R43 ;  /* 0x0000002b00147213 */ /* 0x000fe20000000000 */
[----:B------:R-:W5:Y:S01]  /*1860*/  LDL R11, [R1+0x320] ;  /* 0x00032000010b7983 */ /* 0x000f620000100800 */
[----:B------:R-:W-:Y:S01]  /*1870*/  ISETP.GT.U32.AND P5, PT, R35, R33, PT ;  /* 0x000000212300720c */ /* 0x000fe20003fa4070 */
[----:B------:R-:W-:-:S02]  /*1880*/  IMAD.MOV R7, RZ, RZ, -R7 ;  /* 0x000000ffff077224 */ /* 0x000fc400078e0a07 */
[--C-:B------:R-:W-:Y:S02]  /*1890*/  @!P4 IMAD.IADD R39, R39, 0x1, -R35.reuse ;  /* 0x000000012727c824 */ /* 0x100fe400078e0a23 */
[----:B------:R-:W-:Y:S01]  /*18a0*/  IMAD.HI.U32 R4, R34, R27, RZ ;  /* 0x0000001b22047227 */ /* 0x000fe200078e00ff */
[----:B------:R-:W-:Y:S01]  /*18b0*/  IABS R17, R50 ;  /* 0x0000003200117213 */ /* 0x000fe20000000000 */
[----:B------:R-:W5:Y:S02]  /*18c0*/  LDL R43, [R1+0x31c] ;  /* 0x00031c00012b7983 */ /* 0x000f640000100800 */
[----:B------:R-:W-:Y:S01]  /*18d0*/  IMAD R30, R35, R7, R30 ;  /* 0x00000007231e7224 */ /* 0x000fe200078e021e */
[----:B------:R-:W-:Y:S01]  /*18e0*/  IABS R13, R55 ;  /* 0x00000037000d7213 */ /* 0x000fe20000000000 */
[----:B------:R-:W5:Y:S02]  /*18f0*/  LDL R42, [R1+0x328] ;  /* 0x00032800012a7983 */ /* 0x000f640000100800 */
[--C-:B------:R-:W-:Y:S01]  /*1900*/  @!P5 IMAD.IADD R33, R33, 0x1, -R35.reuse ;  /* 0x000000012121d824 */ /* 0x100fe200078e0a23 */
[C---:B------:R-:W-:Y:S01]  /*1910*/  ISETP.GT.U32.AND P0, PT, R35.reuse, R30, PT ;  /* 0x0000001e2300720c */ /* 0x040fe20003f04070 */
[--C-:B------:R-:W-:Y:S01]  /*1920*/  @!P2 IMAD.IADD R32, R32, 0x1, -R35.reuse ;  /* 0x000000012020a824 */ /* 0x100fe200078e0a23 */
[----:B------:R-:W-:Y:S01]  /*1930*/  ISETP.GT.U32.AND P2, PT, R35, R39, PT ;  /* 0x000000272300720c */ /* 0x000fe20003f44070 */
[----:B------:R-:W-:Y:S01]  /*1940*/  @!P1 IMAD.IADD R31, R31, 0x1, -R35 ;  /* 0x000000011f1f9824 */ /* 0x000fe200078e0a23 */
[----:B------:R-:W-:Y:S01]  /*1950*/  ISETP.GT.U32.AND P1, PT, R35, R33, PT ;  /* 0x000000212300720c */ /* 0x000fe20003f24070 */
[----:B------:R-:W-:-:S02]  /*1960*/  IMAD.MOV R4, RZ, RZ, -R4 ;  /* 0x000000ffff047224 */ /* 0x000fc400078e0a04 */
[----:B------:R-:W-:Y:S02]  /*1970*/  @!P6 IMAD.IADD R37, R37, 0x1, -R35 ;  /* 0x000000012525e824 */ /* 0x000fe400078e0a23 */
[----:B------:R-:W-:-:S03]  /*1980*/  IMAD.HI.U32 R7, R34, R25, RZ ;  /* 0x0000001922077227 */ /* 0x000fc600078e00ff */
[C---:B------:R-:W-:Y:S01]  /*1990*/  ISETP.GT.U32.AND P4, PT, R35.reuse, R37, PT ;  /* 0x000000252300720c */ /* 0x040fe20003f84070 */
[C---:B------:R-:W-:Y:S02]  /*19a0*/  IMAD R27, R35.reuse, R4, R27 ;  /* 0x00000004231b7224 */ /* 0x040fe400078e021b */
[--C-:B------:R-:W-:Y:S01]  /*19b0*/  @!P0 IMAD.IADD R30, R30, 0x1, -R35.reuse ;  /* 0x000000011e1e8824 */ /* 0x100fe200078e0a23 */
[----:B------:R-:W-:Y:S01]  /*19c0*/  ISETP.GT.U32.AND P0, PT, R35, R32, PT ;  /* 0x000000202300720c */ /* 0x000fe20003f04070 */
[----:B------:R-:W-:Y:S01]  /*19d0*/  @!P3 IMAD.IADD R29, R29, 0x1, -R35 ;  /* 0x000000011d1db824 */ /* 0x000fe200078e0a23 */
[C---:B------:R-:W-:Y:S01]  /*19e0*/  ISETP.GT.U32.AND P3, PT, R35.reuse, R31, PT ;  /* 0x0000001f2300720c */ /* 0x040fe20003f64070 */
[----:B------:R-:W-:Y:S01]  /*19f0*/  IMAD.MOV R7, RZ, RZ, -R7 ;  /* 0x000000ffff077224 */ /* 0x000fe200078e0a07 */
[----:B------:R-:W-:Y:S01]  /*1a00*/  ISETP.GT.U32.AND P5, PT, R35, R30, PT ;  /* 0x0000001e2300720c */ /* 0x000fe20003fa4070 */
[--C-:B------:R-:W-:Y:S01]  /*1a10*/  @!P2 IMAD.IADD R39, R39, 0x1, -R35.reuse ;  /* 0x000000012727a824 */ /* 0x100fe200078e0a23 */
[----:B------:R-:W-:Y:S01]  /*1a20*/  ISETP.GT.U32.AND P6, PT, R35, R29, PT ;  /* 0x0000001d2300720c */ /* 0x000fe20003fc4070 */
[----:B------:R-:W-:Y:S01]  /*1a30*/  @!P1 IMAD.IADD R33, R33, 0x1, -R35 ;  /* 0x0000000121219824 */ /* 0x000fe200078e0a23 */
[C---:B------:R-:W-:Y:S01]  /*1a40*/  ISETP.GT.U32.AND P2, PT, R35.reuse, R27, PT ;  /* 0x0000001b2300720c */ /* 0x040fe20003f44070 */
[C---:B------:R-:W-:Y:S01]  /*1a50*/  IMAD R25, R35.reuse, R7, R25 ;  /* 0x0000000723197224 */ /* 0x040fe200078e0219 */
[----:B------:R-:W-:Y:S01]  /*1a60*/  ISETP.GT.U32.AND P1, PT, R35, R26, PT ;  /* 0x0000001a2300720c */ /* 0x000fe20003f24070 */
[----:B------:R-:W-:-:S04]  /*1a70*/  IMAD.HI.U32 R4, R34, R22, RZ ;  /* 0x0000001622047227 */ /* 0x000fc800078e00ff */
[----:B------:R-:W-:-:S04]  /*1a80*/  IMAD.HI.U32 R7, R34, R20, RZ ;  /* 0x0000001422077227 */ /* 0x000fc800078e00ff */
[----:B------:R-:W-:Y:S02]  /*1a90*/  IMAD.MOV R4, RZ, RZ, -R4 ;  /* 0x000000ffff047224 */ /* 0x000fe400078e0a04 */
[----:B------:R-:W-:Y:S02]  /*1aa0*/  IMAD.MOV R7, RZ, RZ, -R7 ;  /* 0x000000ffff077224 */ /* 0x000fe400078e0a07 */
[C---:B------:R-:W-:Y:S02]  /*1ab0*/  IMAD R22, R35.reuse, R4, R22 ;  /* 0x0000000423167224 */ /* 0x040fe400078e0216 */
[----:B------:R-:W-:Y:S02]  /*1ac0*/  IMAD R20, R35, R7, R20 ;  /* 0x0000000723147224 */ /* 0x000fe400078e0214 */
[--C-:B------:R-:W-:Y:S01]  /*1ad0*/  @!P4 IMAD.IADD R37, R37, 0x1, -R35.reuse ;  /* 0x000000012525c824 */ /* 0x100fe200078e0a23 */
[C---:B------:R-:W-:Y:S01]  /*1ae0*/  ISETP.GT.U32.AND P4, PT, R35.reuse, R28, PT ;  /* 0x0000001c2300720c */ /* 0x040fe20003f84070 */
[--C-:B------:R-:W-:Y:S01]  /*1af0*/  @!P0 IMAD.IADD R32, R32, 0x1, -R35.reuse ;  /* 0x0000000120208824 */ /* 0x100fe200078e0a23 */
[----:B------:R-:W-:Y:S01]  /*1b00*/  ISETP.GT.U32.AND P0, PT, R35, R25, PT ;  /* 0x000000192300720c */ /* 0x000fe20003f04070 */
[----:B------:R-:W-:Y:S01]  /*1b10*/  @!P3 IMAD.IADD R31, R31, 0x1, -R35 ;  /* 0x000000011f1fb824 */ /* 0x000fe200078e0a23 */
[----:B------:R-:W-:Y:S01]  /*1b20*/  ISETP.GT.U32.AND P3, PT, R35, R24, PT ;  /* 0x000000182300720c */ /* 0x000fe20003f64070 */
[----:B------:R-:W-:-:S04]  /*1b30*/  IMAD.HI.U32 R4, R34, R17, RZ ;  /* 0x0000001122047227 */ /* 0x000fc800078e00ff */
[--C-:B------:R-:W-:Y:S01]  /*1b40*/  @!P5 IMAD.IADD R30, R30, 0x1, -R35.reuse ;  /* 0x000000011e1ed824 */ /* 0x100fe200078e0a23 */
[----:B------:R-:W-:Y:S01]  /*1b50*/  ISETP.GT.U32.AND P5, PT, R35, R23, PT ;  /* 0x000000172300720c */ /* 0x000fe20003fa4070 */
[--C-:B------:R-:W-:Y:S01]  /*1b60*/  @!P6 IMAD.IADD R29, R29, 0x1, -R35.reuse ;  /* 0x000000011d1de824 */ /* 0x100fe200078e0a23 */
[----:B------:R-:W-:Y:S01]  /*1b70*/  ISETP.GT.U32.AND P6, PT, R35, R22, PT ;  /* 0x000000162300720c */ /* 0x000fe20003fc4070 */
[--C-:B------:R-:W-:Y:S01]  /*1b80*/  @!P2 IMAD.IADD R27, R27, 0x1, -R35.reuse ;  /* 0x000000011b1ba824 */ /* 0x100fe200078e0a23 */
[C---:B------:R-:W-:Y:S01]  /*1b90*/  ISETP.GT.U32.AND P2, PT, R35.reuse, R20, PT ;  /* 0x000000142300720c */ /* 0x040fe20003f44070 */
[----:B------:R-:W-:Y:S01]  /*1ba0*/  @!P1 IMAD.IADD R26, R26, 0x1, -R35 ;  /* 0x000000011a1a9824 */ /* 0x000fe200078e0a23 */
[----:B------:R-:W-:Y:S01]  /*1bb0*/  ISETP.GT.U32.AND P1, PT, R35, R19, PT ;  /* 0x000000132300720c */ /* 0x000fe20003f24070 */
[----:B------:R-:W-:-:S04]  /*1bc0*/  IMAD.MOV R4, RZ, RZ, -R4 ;  /* 0x000000ffff047224 */ /* 0x000fc800078e0a04 */
[C---:B------:R-:W-:Y:S02]  /*1bd0*/  IMAD R17, R35.reuse, R4, R17 ;  /* 0x0000000423117224 */ /* 0x040fe400078e0211 */
[--C-:B------:R-:W-:Y:S01]  /*1be0*/  @!P4 IMAD.IADD R28, R28, 0x1, -R35.reuse ;  /* 0x000000011c1cc824 */ /* 0x100fe200078e0a23 */
[----:B------:R-:W-:Y:S01]  /*1bf0*/  ISETP.GT.U32.AND P4, PT, R35, R21, PT ;  /* 0x000000152300720c */ /* 0x000fe20003f84070 */
[--C-:B------:R-:W-:Y:S01]  /*1c00*/  @!P0 IMAD.IADD R25, R25, 0x1, -R35.reuse ;  /* 0x0000000119198824 */ /* 0x100fe200078e0a23 */
[C---:B------:R-:W-:Y:S01]  /*1c10*/  ISETP.GT.U32.AND P0, PT, R35.reuse, R18, PT ;  /* 0x000000122300720c */ /* 0x040fe20003f04070 */
[--C-:B------:R-:W-:Y:S01]  /*1c20*/  @!P3 IMAD.IADD R24, R24, 0x1, -R35.reuse ;  /* 0x000000011818b824 */ /* 0x100fe200078e0a23 */
[----:B------:R-:W-:Y:S01]  /*1c30*/  ISETP.GT.U32.AND P3, PT, R35, R17, PT ;  /* 0x000000112300720c */ /* 0x000fe20003f64070 */
[--C-:B------:R-:W-:Y:S01]  /*1c40*/  @!P5 IMAD.IADD R23, R23, 0x1, -R35.reuse ;  /* 0x000000011717d824 */ /* 0x100fe200078e0a23 */
[C---:B------:R-:W-:Y:S01]  /*1c50*/  ISETP.GT.U32.AND P5, PT, R35.reuse, R15, PT ;  /* 0x0000000f2300720c */ /* 0x040fe20003fa4070 */
[--C-:B------:R-:W-:Y:S01]  /*1c60*/  @!P6 IMAD.IADD R22, R22, 0x1, -R35.reuse ;  /* 0x000000011616e824 */ /* 0x100fe200078e0a23 */
[C---:B------:R-:W-:Y:S01]  /*1c70*/  ISETP.GT.U32.AND P6, PT, R35.reuse, R28, PT ;  /* 0x0000001c2300720c */ /* 0x040fe20003fc4070 */
[--C-:B------:R-:W-:Y:S01]  /*1c80*/  @!P2 IMAD.IADD R20, R20, 0x1, -R35.reuse ;  /* 0x000000011414a824 */ /* 0x100fe200078e0a23 */
[----:B------:R-:W-:Y:S01]  /*1c90*/  ISETP.GT.U32.AND P2, PT, R35, R26, PT ;  /* 0x0000001a2300720c */ /* 0x000fe20003f44070 */
[--C-:B------:R-:W-:Y:S01]  /*1ca0*/  @!P1 IMAD.IADD R19, R19, 0x1, -R35.reuse ;  /* 0x0000000113139824 */ /* 0x100fe200078e0a23 */
[----:B------:R-:W-:Y:S01]  /*1cb0*/  ISETP.GT.U32.AND P1, PT, R35, R25, PT ;  /* 0x000000192300720c */ /* 0x000fe20003f24070 */
[--C-:B------:R-:W-:Y:S01]  /*1cc0*/  @!P4 IMAD.IADD R21, R21, 0x1, -R35.reuse ;  /* 0x000000011515c824 */ /* 0x100fe200078e0a23 */
[----:B------:R-:W-:Y:S01]  /*1cd0*/  IABS R36, R58 ;  /* 0x0000003a00247213 */ /* 0x000fe20000000000 */
[--C-:B------:R-:W-:Y:S01]  /*1ce0*/  @!P0 IMAD.IADD R18, R18, 0x1, -R35.reuse ;  /* 0x0000000112128824 */ /* 0x100fe200078e0a23 */
[----:B------:R-:W-:Y:S01]  /*1cf0*/  ISETP.GT.U32.AND P0, PT, R35, R24, PT ;  /* 0x000000182300720c */ /* 0x000fe20003f04070 */
[----:B------:R-:W-:Y:S01]  /*1d00*/  @!P3 IMAD.IADD R17, R17, 0x1, -R35 ;  /* 0x000000011111b824 */ /* 0x000fe200078e0a23 */
[C---:B------:R-:W-:Y:S01]  /*1d10*/  ISETP.GT.U32.AND P3, PT, R35.reuse, R23, PT ;  /* 0x000000172300720c */ /* 0x040fe20003f64070 */
[----:B------:R-:W-:Y:S01]  /*1d20*/  IMAD.HI.U32 R7, R34, R13, RZ ;  /* 0x0000000d22077227 */ /* 0x000fe200078e00ff */
[----:B------:R-:W-:-:S03]  /*1d30*/  ISETP.GT.U32.AND P4, PT, R35, R27, PT ;  /* 0x0000001b2300720c */ /* 0x000fc60003f84070 */
[--C-:B------:R-:W-:Y:S01]  /*1d40*/  @!P5 IMAD.IADD R15, R15, 0x1, -R35.reuse ;  /* 0x000000010f0fd824 */ /* 0x100fe200078e0a23 */
[C---:B------:R-:W-:Y:S01]  /*1d50*/  ISETP.GT.U32.AND P5, PT, R35.reuse, R21, PT ;  /* 0x000000152300720c */ /* 0x040fe20003fa4070 */
[--C-:B------:R-:W-:Y:S01]  /*1d60*/  @!P6 IMAD.IADD R28, R28, 0x1, -R35.reuse ;  /* 0x000000011c1ce824 */ /* 0x100fe200078e0a23 */
[C---:B------:R-:W-:Y:S01]  /*1d70*/  ISETP.GT.U32.AND P6, PT, R35.reuse, R22, PT ;  /* 0x000000162300720c */ /* 0x040fe20003fc4070 */
[--C-:B------:R-:W-:Y:S01]  /*1d80*/  @!P2 IMAD.IADD R26, R26, 0x1, -R35.reuse ;  /* 0x000000011a1aa824 */ /* 0x100fe200078e0a23 */
[----:B------:R-:W-:Y:S01]  /*1d90*/  ISETP.GT.U32.AND P2, PT, R35, R20, PT ;  /* 0x000000142300720c */ /* 0x000fe20003f44070 */
[----:B------:R-:W-:Y:S01]  /*1da0*/  @!P1 IMAD.IADD R25, R25, 0x1, -R35 ;  /* 0x0000000119199824 */ /* 0x000fe200078e0a23 */
[----:B------:R-:W-:Y:S01]  /*1db0*/  ISETP.GT.U32.AND P1, PT, R35, R19, PT ;  /* 0x000000132300720c */ /* 0x000fe20003f24070 */
[----:B------:R-:W-:-:S04]  /*1dc0*/  IMAD.HI.U32 R4, R34, R36, RZ ;  /* 0x0000002422047227 */ /* 0x000fc800078e00ff */
[----:B------:R-:W-:Y:S02]  /*1dd0*/  IMAD.MOV R7, RZ, RZ, -R7 ;  /* 0x000000ffff077224 */ /* 0x000fe400078e0a07 */
[----:B------:R-:W-:Y:S02]  /*1de0*/  IMAD.MOV R4, RZ, RZ, -R4 ;  /* 0x000000ffff047224 */ /* 0x000fe400078e0a04 */
[C---:B------:R-:W-:Y:S01]  /*1df0*/  IMAD R13, R35.reuse, R7, R13 ;  /* 0x00000007230d7224 */ /* 0x040fe200078e020d */
[----:B------:R-:W-:Y:S01]  /*1e00*/  IABS R7, R2 ;  /* 0x0000000200077213 */ /* 0x000fe20000000000 */
[C---:B------:R-:W-:Y:S02]  /*1e10*/  IMAD R36, R35.reuse, R4, R36 ;  /* 0x0000000423247224 */ /* 0x040fe400078e0224 */
[--C-:B------:R-:W-:Y:S01]  /*1e20*/  @!P0 IMAD.IADD R24, R24, 0x1, -R35.reuse ;  /* 0x0000000118188824 */ /* 0x100fe200078e0a23 */
[----:B------:R-:W-:Y:S01]  /*1e30*/  ISETP.GT.U32.AND P0, PT, R35, R18, PT ;  /* 0x000000122300720c */ /* 0x000fe20003f04070 */
[----:B------:R-:W-:Y:S01]  /*1e40*/  @!P3 IMAD.IADD R23, R23, 0x1, -R35 ;  /* 0x000000011717b824 */ /* 0x000fe200078e0a23 */
[----:B------:R-:W-:Y:S01]  /*1e50*/  ISETP.GT.U32.AND P3, PT, R35, R17, PT ;  /* 0x000000112300720c */ /* 0x000fe20003f64070 */
[----:B------:R-:W-:-:S04]  /*1e60*/  IMAD.HI.U32 R4, R34, R7, RZ ;  /* 0x0000000722047227 */ /* 0x000fc800078e00ff */
[--C-:B------:R-:W-:Y:S01]  /*1e70*/  @!P4 IMAD.IADD R27, R27, 0x1, -R35.reuse ;  /* 0x000000011b1bc824 */ /* 0x100fe200078e0a23 */
[C---:B------:R-:W-:Y:S01]  /*1e80*/  ISETP.GT.U32.AND P4, PT, R35.reuse, R15, PT ;  /* 0x0000000f2300720c */ /* 0x040fe20003f84070 */
[--C-:B------:R-:W-:Y:S01]  /*1e90*/  @!P6 IMAD.IADD R22, R22, 0x1, -R35.reuse ;  /* 0x000000011616e824 */ /* 0x100fe200078e0a23 */
[----:B------:R-:W-:Y:S01]  /*1ea0*/  ISETP.GT.U32.AND P6, PT, R35, R13, PT ;  /* 0x0000000d2300720c */ /* 0x000fe20003fc4070 */
[--C-:B------:R-:W-:Y:S01]  /*1eb0*/  @!P5 IMAD.IADD R21, R21, 0x1, -R35.reuse ;  /* 0x000000011515d824 */ /* 0x100fe200078e0a23 */
[C---:B------:R-:W-:Y:S01]  /*1ec0*/  ISETP.GT.U32.AND P5, PT, R35.reuse, R38, PT ;  /* 0x000000262300720c */ /* 0x040fe20003fa4070 */
[--C-:B------:R-:W-:Y:S01]  /*1ed0*/  @!P2 IMAD.IADD R20, R20, 0x1, -R35.reuse ;  /* 0x000000011414a824 */ /* 0x100fe200078e0a23 */
[----:B------:R-:W-:Y:S01]  /*1ee0*/  ISETP.GT.U32.AND P2, PT, R35, R9, PT ;  /* 0x000000092300720c */ /* 0x000fe20003f44070 */
[----:B------:R-:W-:Y:S01]  /*1ef0*/  @!P1 IMAD.IADD R19, R19, 0x1, -R35 ;  /* 0x0000000113139824 */ /* 0x000fe200078e0a23 */
[----:B------:R-:W-:Y:S01]  /*1f00*/  ISETP.GT.U32.AND P1, PT, R35, R36, PT ;  /* 0x000000242300720c */ /* 0x000fe20003f24070 */
[----:B------:R-:W-:-:S04]  /*1f10*/  IMAD.MOV R4, RZ, RZ, -R4 ;  /* 0x000000ffff047224 */ /* 0x000fc800078e0a04 */
[C---:B------:R-:W-:Y:S01]  /*1f20*/  IMAD R7, R35.reuse, R4, R7 ;  /* 0x0000000423077224 */ /* 0x040fe200078e0207 */
[----:B------:R-:W-:Y:S01]  /*1f30*/  IABS R4, R46 ;  /* 0x0000002e00047213 */ /* 0x000fe20000000000 */
        /* <DEDUP_REMOVED lines=17> */
[--C-:B------:R-:W-:Y:S02]  /*2050*/  @!P0 IMAD.IADD R12, R12, 0x1, -R35.reuse ;  /* 0x000000010c0c8824 */ /* 0x100fe400078e0a23 */
[--C-:B------:R-:W-:Y:S01]  /*2060*/  @!P3 IMAD.IADD R14, R14, 0x1, -R35.reuse ;  /* 0x000000010e0eb824 */ /* 0x100fe200078e0a23 */
[----:B------:R-:W-:Y:S01]  /*2070*/  ISETP.GT.U32.AND P0, PT, R35, R4, PT ;  /* 0x000000042300720c */ /* 0x000fe20003f04070 */
[--C-:B------:R-:W-:Y:S01]  /*2080*/  @!P4 IMAD.IADD R16, R16, 0x1, -R35.reuse ;  /* 0x000000011010c824 */ /* 0x100fe200078e0a23 */
[----:B------:R-:W-:Y:S01]  /*2090*/  ISETP.GT.U32.AND P3, PT, R3, R53, PT ;  /* 0x000000350300720c */ /* 0x000fe20003f64070 */
[--C-:B------:R-:W-:Y:S01]  /*20a0*/  @!P6 IMAD.IADD R8, R8, 0x1, -R35.reuse ;  /* 0x000000010808e824 */ /* 0x100fe200078e0a23 */
[----:B------:R-:W-:Y:S01]  /*20b0*/  ISETP.GT.U32.AND P4, PT, R35, R13, PT ;  /* 0x0000000d2300720c */ /* 0x000fe20003f84070 */
[--C-:B------:R-:W-:Y:S01]  /*20c0*/  @!P5 IMAD.IADD R7, R7, 0x1, -R35.reuse ;  /* 0x000000010707d824 */ /* 0x100fe200078e0a23 */
[C---:B------:R-:W-:Y:S01]  /*20d0*/  ISETP.GT.U32.AND P6, PT, R35.reuse, R38, PT ;  /* 0x000000262300720c */ /* 0x040fe20003fc4070 */
[--C-:B------:R-:W-:Y:S01]  /*20e0*/  @!P2 IMAD.IADD R6, R6, 0x1, -R35.reuse ;  /* 0x000000010606a824 */ /* 0x100fe200078e0a23 */
[----:B------:R-:W-:Y:S01]  /*20f0*/  ISETP.GT.U32.AND P5, PT, R35, R9, PT ;  /* 0x000000092300720c */ /* 0x000fe20003fa4070 */
[----:B------:R-:W-:Y:S01]  /*2100*/  @!P1 IMAD.IADD R5, R5, 0x1, -R35 ;  /* 0x0000000105059824 */ /* 0x000fe200078e0a23 */
[----:B------:R-:W-:-:S02]  /*2110*/  ISETP.GT.U32.AND P2, PT, R35, R36, PT ;  /* 0x000000242300720c */ /* 0x000fc40003f44070 */
[----:B------:R-:W-:Y:S01]  /*2120*/  ISETP.GT.U32.AND P1, PT, R35, R12, PT ;  /* 0x0000000c2300720c */ /* 0x000fe20003f24070 */
[----:B------:R-:W-:Y:S02]  /*2130*/  @!P0 IMAD.IADD R4, R4, 0x1, -R35 ;  /* 0x0000000104048824 */ /* 0x000fe400078e0a23 */
[----:B------:R-:W-:Y:S01]  /*2140*/  @!P3 IMAD.IADD R53, R53, 0x1, -R3 ;  /* 0x000000013535b824 */ /* 0x000fe200078e0a03 */
        /* <DEDUP_REMOVED lines=9> */
[----:B------:R-:W-:Y:S01]  /*21e0*/  @!P1 IMAD.IADD R12, R12, 0x1, -R35 ;  /* 0x000000010c0c9824 */ /* 0x000fe200078e0a23 */
[C---:B------:R-:W-:Y:S01]  /*21f0*/  ISETP.GT.U32.AND P1, PT, R35.reuse, R5, PT ;  /* 0x000000052300720c */ /* 0x040fe20003f24070 */
[----:B------:R-:W-:Y:S01]  /*2200*/  IMAD.SHL.U32 R34, R40, 0x10, RZ ;  /* 0x0000001028227824 */ /* 0x000fe200078e00ff */
[----:B------:R-:W-:-:S04]  /*2210*/  ISETP.GT.U32.AND P6, PT, R35, R4, PT ;  /* 0x000000042300720c */ /* 0x000fc80003fc4070 */
[----:B------:R-:W-:Y:S01]  /*2220*/  LOP3.LUT R34, R34, 0x30, R10, 0x78, !PT ;  /* 0x0000003022227812 */ /* 0x000fe200078e780a */
[--C-:B------:R-:W-:Y:S01]  /*2230*/  @!P3 IMAD.IADD R16, R16, 0x1, -R35.reuse ;  /* 0x000000011010b824 */ /* 0x100fe200078e0a23 */
[----:B-1----:R-:W5:Y:S01]  /*2240*/  LDL R10, [R1+0x324] ;  /* 0x00032400010a7983 */ /* 0x002f620000100800 */
[--C-:B------:R-:W-:Y:S02]  /*2250*/  @!P4 IMAD.IADD R8, R8, 0x1, -R35.reuse ;  /* 0x000000010808c824 */ /* 0x100fe400078e0a23 */
[----:B------:R-:W-:Y:S02]  /*2260*/  IMAD R34, R40, 0x80, R34 ;  /* 0x0000008028227824 */ /* 0x000fe400078e0222 */
[----:B------:R-:W5:Y:S01]  /*2270*/  LDL R40, [R1+0x334] ;  /* 0x0003340001287983 */ /* 0x000f620000100800 */
[--C-:B------:R-:W-:Y:S02]  /*2280*/  @!P0 IMAD.IADD R14, R14, 0x1, -R35.reuse ;  /* 0x000000010e0e8824 */ /* 0x100fe400078e0a23 */
[----:B------:R-:W-:-:S02]  /*2290*/  @!P5 IMAD.IADD R7, R7, 0x1, -R35 ;  /* 0x000000010707d824 */ /* 0x000fc400078e0a23 */
[--C-:B------:R-:W-:Y:S02]  /*22a0*/  @!P2 IMAD.IADD R6, R6, 0x1, -R35.reuse ;  /* 0x000000010606a824 */ /* 0x100fe400078e0a23 */
[--C-:B------:R-:W-:Y:S02]  /*22b0*/  @!P1 IMAD.IADD R5, R5, 0x1, -R35.reuse ;  /* 0x0000000105059824 */ /* 0x100fe400078e0a23 */
[----:B------:R-:W-:Y:S01]  /*22c0*/  @!P6 IMAD.IADD R4, R4, 0x1, -R35 ;  /* 0x000000010404e824 */ /* 0x000fe200078e0a23 */
[----:B--2---:R-:W-:Y:S02]  /*22d0*/  ISETP.GE.AND P3, PT, R41, RZ, PT ;  /* 0x000000ff2900720c */ /* 0x004fe40003f66270 */
[----:B------:R-:W2:Y:S01]  /*22e0*/  LDL R41, [R1+0x338] ;  /* 0x0003380001297983 */ /* 0x000ea20000100800 */
[----:B---3--:R-:W-:-:S03]  /*22f0*/  ISETP.GE.AND P4, PT, R49, RZ, PT ;  /* 0x000000ff3100720c */ /* 0x008fc60003f86270 */
[----:B------:R-:W3:Y:S04]  /*2300*/  LDL.LU R49, [R1+0x3e4] ;  /* 0x0003e40001317983 */ /* 0x000ee80000300800 */
[----:B------:R-:W2:Y:S01]  /*2310*/  LDL R35, [R1+0x318] ;  /* 0x0003180001237983 */ /* 0x000ea20000100800 */
[----:B------:R-:W-:Y:S02]  /*2320*/  ISETP.GT.U32.AND P0, PT, R3, R53, PT ;  /* 0x000000350300720c */ /* 0x000fe40003f04070 */
[----:B----4-:R-:W-:-:S11]  /*2330*/  ISETP.GE.AND P5, PT, R48, RZ, PT ;  /* 0x000000ff3000720c */ /* 0x010fd60003fa6270 */
[----:B------:R-:W-:Y:S02]  /*2340*/  @!P0 IMAD.IADD R53, R53, 0x1, -R3 ;  /* 0x0000000135358824 */ /* 0x000fe400078e0a03 */
[----:B------:R-:W4:Y:S01]  /*2350*/  LDL R3, [R1+0x330] ;  /* 0x0003300001037983 */ /* 0x000f220000100800 */
[----:B-----5:R-:W-:-:S03]  /*2360*/  ISETP.GE.AND P2, PT, R11, RZ, PT ;  /* 0x000000ff0b00720c */ /* 0x020fc60003f46270 */
[----:B------:R-:W5:Y:S01]  /*2370*/  LDL.LU R48, [R1+0x3e0] ;  /* 0x0003e00001307983 */ /* 0x000f620000300800 */
[----:B------:R-:W-:Y:S02]  /*2380*/  ISETP.GE.AND P1, PT, R43, RZ, PT ;  /* 0x000000ff2b00720c */ /* 0x000fe40003f26270 */
[----:B--2---:R-:W-:Y:S01]  /*2390*/  ISETP.GE.AND P0, PT, R35, RZ, PT ;  /* 0x000000ff2300720c */ /* 0x004fe20003f06270 */
[----:B------:R-:W-:Y:S02]  /*23a0*/  IMAD.MOV.U32 R35, RZ, RZ, R39 ;  /* 0x000000ffff237224 */ /* 0x000fe400078e0027 */
[----:B------:R-:W2:Y:S02]  /*23b0*/  LDL R39, [R1+0x32c] ;  /* 0x00032c0001277983 */ /* 0x000ea40000100800 */
[----:B------:R-:W-:Y:S01]  /*23c0*/  @!P3 IMAD.MOV R35, RZ, RZ, -R35 ;  /* 0x000000ffff23b224 */ /* 0x000fe200078e0a23 */
[----:B------:R-:W-:Y:S01]  /*23d0*/  ISETP.GE.AND P3, PT, R10, RZ, PT ;  /* 0x000000ff0a00720c */ /* 0x000fe20003f66270 */
[----:B------:R-:W2:Y:S04]  /*23e0*/  LDL.LU R43, [R1+0x3dc] ;  /* 0x0003dc00012b7983 */ /* 0x000ea80000300800 */
[----:B------:R-:W2:Y:S04]  /*23f0*/  LDL.LU R11, [R1+0x3d8] ;  /* 0x0003d800010b7983 */ /* 0x000ea80000300800 */
[----:B------:R-:W2:Y:S01]  /*2400*/  LDL.LU R10, [R1+0x3d4] ;  /* 0x0003d400010a7983 */ /* 0x000ea20000300800 */
[----:B------:R-:W-:Y:S01]  /*2410*/  @!P4 IMAD.MOV R33, RZ, RZ, -R33 ;  /* 0x000000ffff21c224 */ /* 0x000fe200078e0a21 */
[----:B------:R-:W-:-:S02]  /*2420*/  ISETP.GE.AND P4, PT, R42, RZ, PT ;  /* 0x000000ff2a00720c */ /* 0x000fc40003f86270 */
[----:B------:R-:W-:-:S11]  /*2430*/  @!P3 IMAD.MOV R28, RZ, RZ, -R28 ;  /* 0x000000ffff1cb224 */ /* 0x000fd600078e0a1c */
[----:B------:R-:W-:Y:S02]  /*2440*/  @!P4 IMAD.MOV R27, RZ, RZ, -R27 ;  /* 0x000000ffff1bc224 */ /* 0x000fe400078e0a1b */
[----:B------:R-:W-:Y:S02]  /*2450*/  @!P5 IMAD.MOV R32, RZ, RZ, -R32 ;  /* 0x000000ffff20d224 */ /* 0x000fe400078e0a20 */
[----:B------:R-:W-:Y:S01]  /*2460*/  @!P0 IMAD.MOV R31, RZ, RZ, -R31 ;  /* 0x000000ffff1f8224 */ /* 0x000fe200078e0a1f */
[----:B----4-:R-:W-:Y:S01]  /*2470*/  ISETP.GE.AND P0, PT, R3, RZ, PT ;  /* 0x000000ff0300720c */ /* 0x010fe20003f06270 */
[----:B------:R-:W-:Y:S01]  /*2480*/  @!P1 IMAD.MOV R30, RZ, RZ, -R30 ;  /* 0x000000ffff1e9224 */ /* 0x000fe200078e0a1e */
[----:B------:R-:W-:Y:S01]  /*2490*/  ISETP.GE.AND P1, PT, R40, RZ, PT ;  /* 0x000000ff2800720c */ /* 0x000fe20003f26270 */
[----:B------:R-:W-:Y:S01]  /*24a0*/  @!P2 IMAD.MOV R29, RZ, RZ, -R29 ;  /* 0x000000ffff1da224 */ /* 0x000fe200078e0a1d */
[----:B------:R-:W-:-:S09]  /*24b0*/  ISETP.GE.AND P2, PT, R41, RZ, PT ;  /* 0x000000ff2900720c */ /* 0x000fd20003f46270 */
[----:B------:R-:W-:Y:S01]  /*24c0*/  @!P0 IMAD.MOV R25, RZ, RZ, -R25 ;  /* 0x000000ffff198224 */ /* 0x000fe200078e0a19 */
[----:B-----5:R-:W-:Y:S01]  /*24d0*/  ISETP.GE.AND P0, PT, R48, RZ, PT ;  /* 0x000000ff3000720c */ /* 0x020fe20003f06270 */
[----:B------:R-:W-:Y:S01]  /*24e0*/  @!P1 IMAD.MOV R24, RZ, RZ, -R24 ;  /* 0x000000ffff189224 */ /* 0x000fe200078e0a18 */
[----:B---3--:R-:W-:Y:S01]  /*24f0*/  ISETP.GE.AND P1, PT, R49, RZ, PT ;  /* 0x000000ff3100720c */ /* 0x008fe20003f26270 */
[----:B------:R-:W-:Y:S01]  /*2500*/  @!P2 IMAD.MOV R23, RZ, RZ, -R23 ;  /* 0x000000ffff17a224 */ /* 0x000fe200078e0a17 */
[----:B------:R-:W-:-:S09]  /*2510*/  ISETP.GE.AND P2, PT, R50, RZ, PT ;  /* 0x000000ff3200720c */ /* 0x000fd20003f46270 */
[----:B------:R-:W-:Y:S01]  /*2520*/  @!P0 IMAD.MOV R19, RZ, RZ, -R19 ;  /* 0x000000ffff138224 */ /* 0x000fe200078e0a13 */
[----:B------:R-:W-:Y:S01]  /*2530*/  ISETP.GE.AND P0, PT, R57, RZ, PT ;  /* 0x000000ff3900720c */ /* 0x000fe20003f06270 */
[----:B------:R-:W-:Y:S01]  /*2540*/  @!P1 IMAD.MOV R18, RZ, RZ, -R18 ;  /* 0x000000ffff129224 */ /* 0x000fe200078e0a12 */
[----:B------:R-:W-:Y:S01]  /*2550*/  ISETP.GE.AND P1, PT, R58, RZ, PT ;  /* 0x000000ff3a00720c */ /* 0x000fe20003f26270 */
[----:B------:R-:W-:Y:S01]  /*2560*/  @!P2 IMAD.MOV R17, RZ, RZ, -R17 ;  /* 0x000000ffff11a224 */ /* 0x000fe200078e0a11 */
[----:B------:R-:W-:Y:S02]  /*2570*/  ISETP.GE.AND P2, PT, R59, RZ, PT ;  /* 0x000000ff3b00720c */ /* 0x000fe40003f46270 */
[----:B--2---:R-:W-:Y:S02]  /*2580*/  ISETP.GE.AND P4, PT, R11, RZ, PT ;  /* 0x000000ff0b00720c */ /* 0x004fe40003f86270 */
[----:B------:R-:W-:Y:S02]  /*2590*/  ISETP.GE.AND P3, PT, R10, RZ, PT ;  /* 0x000000ff0a00720c */ /* 0x000fe40003f66270 */
[----:B------:R-:W2:Y:S04]  /*25a0*/  LDL.LU R10, [R1+0x3d0] ;  /* 0x0003d000010a7983 */ /* 0x000ea80000300800 */
[----:B------:R-:W3:Y:S01]  /*25b0*/  LDL.LU R11, [R1+0x3cc] ;  /* 0x0003cc00010b7983 */ /* 0x000ee20000300800 */
[----:B------:R-:W-:-:S13]  /*25c0*/  ISETP.GE.AND P5, PT, R39, RZ, PT ;  /* 0x000000ff2700720c */ /* 0x000fda0003fa6270 */
[----:B------:R-:W-:Y:S01]  /*25d0*/  @!P5 IMAD.MOV R26, RZ, RZ, -R26 ;  /* 0x000000ffff1ad224 */ /* 0x000fe200078e0a1a */
[----:B------:R-:W-:Y:S02]  /*25e0*/  ISETP.GE.AND P5, PT, R43, RZ, PT ;  /* 0x000000ff2b00720c */ /* 0x000fe40003fa6270 */
[----:B------:R-:W4:Y:S01]  /*25f0*/  LDL.LU R43, [R1+0x3c8] ;  /* 0x0003c800012b7983 */ /* 0x000f220000300800 */
[----:B------:R-:W-:-:S03]  /*2600*/  @!P3 IMAD.MOV R22, RZ, RZ, -R22 ;  /* 0x000000ffff16b224 */ /* 0x000fc600078e0a16 */
[----:B------:R-:W5:Y:S01]  /*2610*/  LDL.LU R48, [R1+0x3c4] ;  /* 0x0003c40001307983 */ /* 0x000f620000300800 */
[----:B------:R-:W-:Y:S01]  /*2620*/  ISETP.GE.AND P3, PT, R51, RZ, PT ;  /* 0x000000ff3300720c */ /* 0x000fe20003f66270 */
[----:B------:R-:W-:Y:S02]  /*2630*/  @!P4 IMAD.MOV R21, RZ, RZ, -R21 ;  /* 0x000000ffff15c224 */ /* 0x000fe400078e0a15 */
[----:B------:R-:W2:Y:S01]  /*2640*/  LDL.LU R49, [R1+0x3c0] ;  /* 0x0003c00001317983 */ /* 0x000ea20000300800 */
[----:B------:R-:W-:-:S03]  /*2650*/  ISETP.GE.AND P4, PT, R55, RZ, PT ;  /* 0x000000ff3700720c */ /* 0x000fc60003f86270 */
[----:B------:R-:W2:Y:S01]  /*2660*/  LDL.LU R50, [R1+0x3bc] ;  /* 0x0003bc0001327983 */ /* 0x000ea20000300800 */
[----:B------:R-:W-:Y:S01]  /*2670*/  @!P5 IMAD.MOV R20, RZ, RZ, -R20 ;  /* 0x000000ffff14d224 */ /* 0x000fe200078e0a14 */
[----:B------:R-:W-:Y:S02]  /*2680*/  ISETP.GE.AND P5, PT, R56, RZ, PT ;  /* 0x000000ff3800720c */ /* 0x000fe40003fa6270 */
[----:B------:R-:W2:Y:S04]  /*2690*/  LDL.LU R51, [R1+0x3b8] ;  /* 0x0003b80001337983 */ /* 0x000ea80000300800 */
[----:B------:R-:W2:Y:S04]  /*26a0*/  LDL.LU R55, [R1+0x3b4] ;  /* 0x0003b40001377983 */ /* 0x000ea80000300800 */
[----:B------:R-:W2:Y:S04]  /*26b0*/  LDL.LU R56, [R1+0x3b0] ;  /* 0x0003b00001387983 */ /* 0x000ea80000300800 */
[----:B------:R-:W2:Y:S04]  /*26c0*/  LDL.LU R57, [R1+0x3ac] ;  /* 0x0003ac0001397983 */ /* 0x000ea80000300800 */
[----:B------:R-:W2:Y:S04]  /*26d0*/  LDL.LU R58, [R1+0x3a8] ;  /* 0x0003a800013a7983 */ /* 0x000ea80000300800 */
[----:B------:R-:W2:Y:S01]  /*26e0*/  LDL.LU R59, [R1+0x3a4] ;  /* 0x0003a400013b7983 */ /* 0x000ea20000300800 */
[----:B------:R-:W-:Y:S01]  /*26f0*/  @!P3 IMAD.MOV R15, RZ, RZ, -R15 ;  /* 0x000000ffff0fb224 */ /* 0x000fe200078e0a0f */
[----:B------:R-:W-:Y:S01]  /*2700*/  ISETP.GE.AND P3, PT, R60, RZ, PT ;  /* 0x000000ff3c00720c */ /* 0x000fe20003f66270 */
[----:B------:R-:W-:Y:S01]  /*2710*/  @!P4 IMAD.MOV R13, RZ, RZ, -R13 ;  /* 0x000000ffff0dc224 */ /* 0x000fe200078e0a0d */
[----:B------:R-:W2:Y:S01]  /*2720*/  LDL.LU R60, [R1+0x3a0] ;  /* 0x0003a000013c7983 */ /* 0x000ea20000300800 */
[----:B------:R-:W-:-:S03]  /*2730*/  ISETP.GE.AND P4, PT, R61, RZ, PT ;  /* 0x000000ff3d00720c */ /* 0x000fc60003f86270 */
[----:B------:R-:W2:Y:S01]  /*2740*/  LDL.LU R61, [R1+0x39c] ;  /* 0x00039c00013d7983 */ /* 0x000ea20000300800 */
[----:B------:R-:W-:Y:S01]  /*2750*/  @!P5 IMAD.MOV R38, RZ, RZ, -R38 ;  /* 0x000000ffff26d224 */ /* 0x000fe200078e0a26 */
[----:B------:R-:W-:Y:S01]  /*2760*/  ISETP.GE.AND P5, PT, R52, RZ, PT ;  /* 0x000000ff3400720c */ /* 0x000fe20003fa6270 */
        /* <DEDUP_REMOVED lines=9> */
[----:B------:R-:W-:-:S03]  /*2800*/  ISETP.GE.AND P4, PT, R47, RZ, PT ;  /* 0x000000ff2f00720c */ /* 0x000fc60003f86270 */
[----:B------:R-:W-:Y:S02]  /*2810*/  @!P5 IMAD.MOV R8, RZ, RZ, -R8 ;  /* 0x000000ffff08d224 */ /* 0x000fe400078e0a08 */
[----:B------:R-:W-:Y:S02]  /*2820*/  @!P0 IMAD.MOV R7, RZ, RZ, -R7 ;  /* 0x000000ffff078224 */ /* 0x000fe400078e0a07 */
[----:B------:R-:W-:Y:S02]  /*2830*/  @!P1 IMAD.MOV R6, RZ, RZ, -R6 ;  /* 0x000000ffff069224 */ /* 0x000fe400078e0a06 */
[----:B------:R-:W-:Y:S02]  /*2840*/  @!P2 IMAD.MOV R5, RZ, RZ, -R5 ;  /* 0x000000ffff05a224 */ /* 0x000fe400078e0a05 */
[----:B------:R-:W-:Y:S02]  /*2850*/  @!P3 IMAD.MOV R4, RZ, RZ, -R4 ;  /* 0x000000ffff04b224 */ /* 0x000fe400078e0a04 */
[----:B------:R-:W-:Y:S01]  /*2860*/  @!P4 IMAD.MOV R37, RZ, RZ, -R37 ;  /* 0x000000ffff25c224 */ /* 0x000fe200078e0a25 */
[----:B------:R-:W-:-:S13]  /*2870*/  ISETP.GE.AND P6, PT, R54, RZ, PT ;  /* 0x000000ff3600720c */ /* 0x000fda0003fc6270 */
[----:B------:R-:W-:Y:S01]  /*2880*/  @!P6 IMAD.MOV R53, RZ, RZ, -R53 ;  /* 0x000000ffff35e224 */ /* 0x000fe200078e0a35 */
[----:B------:R-:W0:Y:S01]  /*2890*/  S2R R2, SR_TID.X ;  /* 0x0000000000027919 */ /* 0x000e220000002100 */
[----:B------:R-:W1:Y:S01]  /*28a0*/  S2R R41, SR_TID.X ;  /* 0x0000000000297919 */ /* 0x000e620000002100 */
[----:B------:R-:W1:Y:S01]  /*28b0*/  S2R R40, SR_TID.X ;  /* 0x0000000000287919 */ /* 0x000e620000002100 */
[----:B0-----:R-:W-:-:S04]  /*28c0*/  SHF.R.U32.HI R2, RZ, 0x7, R2 ;  /* 0x00000007ff027819 */ /* 0x001fc80000011602 */
[----:B------:R-:W-:Y:S02]  /*28d0*/  SGXT.U32 R2, R2, 0x2 ;  /* 0x000000020202781a */ /* 0x000fe40000000000 */
[----:B---3--:R-:W-:Y:S02]  /*28e0*/  ISETP.NE.AND P5, PT, R11, RZ, PT ;  /* 0x000000ff0b00720c */ /* 0x008fe40003fa5270 */
[----:B------:R-:W-:-:S04]  /*28f0*/  LOP3.LUT R3, RZ, R11, RZ, 0x33, !PT ;  /* 0x0000000bff037212 */ /* 0x000fc800078e33ff */
[C---:B------:R-:W-:Y:S02]  /*2900*/  SEL R35, R3.reuse, R35, !P5 ;  /* 0x0000002303237207 */ /* 0x040fe40006800000 */
[C---:B------:R-:W-:Y:S02]  /*2910*/  SEL R33, R3.reuse, R33, !P5 ;  /* 0x0000002103217207 */ /* 0x040fe40006800000 */
[----:B------:R-:W-:Y:S01]  /*2920*/  SEL R32, R3, R32, !P5 ;  /* 0x0000002003207207 */ /* 0x000fe20006800000 */
[----:B------:R-:W-:Y:S01]  /*2930*/  IMAD R35, R35, UR7, RZ ;  /* 0x0000000723237c24 */ /* 0x000fe2000f8e02ff */
[----:B------:R-:W-:Y:S01]  /*2940*/  SEL R31, R3, R31, !P5 ;  /* 0x0000001f031f7207 */ /* 0x000fe20006800000 */
[----:B------:R-:W-:Y:S01]  /*2950*/  IMAD R33, R33, UR7, RZ ;  /* 0x0000000721217c24 */ /* 0x000fe2000f8e02ff */
[C---:B------:R-:W-:Y:S02]  /*2960*/  SEL R30, R3.reuse, R30, !P5 ;  /* 0x0000001e031e7207 */ /* 0x040fe40006800000 */
[----:B------:R-:W-:-:S02]  /*2970*/  SEL R29, R3, R29, !P5 ;  /* 0x0000001d031d7207 */ /* 0x000fc40006800000 */
[C---:B------:R-:W-:Y:S02]  /*2980*/  SEL R28, R3.reuse, R28, !P5 ;  /* 0x0000001c031c7207 */ /* 0x040fe40006800000 */
[C---:B------:R-:W-:Y:S02]  /*2990*/  SEL R27, R3.reuse, R27, !P5 ;  /* 0x0000001b031b7207 */ /* 0x040fe40006800000 */
[C---:B------:R-:W-:Y:S02]  /*29a0*/  SEL R26, R3.reuse, R26, !P5 ;  /* 0x0000001a031a7207 */ /* 0x040fe40006800000 */
[C---:B------:R-:W-:Y:S02]  /*29b0*/  SEL R25, R3.reuse, R25, !P5 ;  /* 0x0000001903197207 */ /* 0x040fe40006800000 */
        /* <DEDUP_REMOVED lines=21> */
[----:B--2---:R-:W-:Y:S02]  /*2b10*/  ISETP.NE.AND P0, PT, R10, RZ, PT ;  /* 0x000000ff0a00720c */ /* 0x004fe40003f05270 */
[----:B------:R-:W-:Y:S01]  /*2b20*/  SEL R3, R3, R37, !P5 ;  /* 0x0000002503037207 */ /* 0x000fe20006800000 */
[----:B------:R-:W-:Y:S01]  /*2b30*/  IMAD R32, R32, UR7, RZ ;  /* 0x0000000720207c24 */ /* 0x000fe2000f8e02ff */
[----:B------:R-:W-:Y:S01]  /*2b40*/  IADD3 R38, P5, PT, R35, UR14, RZ ;  /* 0x0000000e23267c10 */ /* 0x000fe2000ffbe0ff */
[----:B------:R-:W-:Y:S01]  /*2b50*/  IMAD R31, R31, UR7, RZ ;  /* 0x000000071f1f7c24 */ /* 0x000fe2000f8e02ff */
[----:B------:R-:W-:Y:S01]  /*2b60*/  IADD3 R37, P4, PT, R33, UR14, RZ ;  /* 0x0000000e21257c10 */ /* 0x000fe2000ff9e0ff */
[----:B------:R-:W-:Y:S02]  /*2b70*/  IMAD R30, R30, UR7, RZ ;  /* 0x000000071e1e7c24 */ /* 0x000fe4000f8e02ff */
[----:B------:R0:W-:Y:S01]  /*2b80*/  STL [R1+0x184], R38 ;  /* 0x0001842601007387 */ /* 0x0001e20000100800 */
[----:B------:R-:W-:-:S03]  /*2b90*/  IMAD R29, R29, UR7, RZ ;  /* 0x000000071d1d7c24 */ /* 0x000fc6000f8e02ff */
[----:B------:R2:W-:Y:S01]  /*2ba0*/  STL [R1+0x18c], R37 ;  /* 0x00018c2501007387 */ /* 0x0005e20000100800 */
[----:B0-----:R-:W-:Y:S02]  /*2bb0*/  IADD3 R38, P3, PT, R32, UR14, RZ ;  /* 0x0000000e20267c10 */ /* 0x001fe4000ff7e0ff */
[----:B--2---:R-:W-:-:S03]  /*2bc0*/  IADD3 R37, P2, PT, R31, UR14, RZ ;  /* 0x0000000e1f257c10 */ /* 0x004fc6000ff5e0ff */
[----:B------:R0:W-:Y:S01]  /*2bd0*/  STL [R1+0x194], R38 ;  /* 0x0001942601007387 */ /* 0x0001e20000100800 */
[----:B------:R-:W-:Y:S01]  /*2be0*/  @!P0 LOP3.LUT R53, RZ, R10, RZ, 0x33, !PT ;  /* 0x0000000aff358212 */ /* 0x000fe200078e33ff */
[----:B------:R-:W-:Y:S02]  /*2bf0*/  IMAD R28, R28, UR7, RZ ;  /* 0x000000071c1c7c24 */ /* 0x000fe4000f8e02ff */
[----:B------:R2:W-:Y:S01]  /*2c00*/  STL [R1+0x19c], R37 ;  /* 0x00019c2501007387 */ /* 0x0005e20000100800 */
[----:B------:R-:W-:Y:S01]  /*2c10*/  IMAD R10, R36, UR7, RZ ;  /* 0x00000007240a7c24 */ /* 0x000fe2000f8e02ff */
[----:B------:R-:W-:Y:S01]  /*2c20*/  SHF.R.S32.HI R36, RZ, 0x1f, R35 ;  /* 0x0000001fff247819 */ /* 0x000fe20000011423 */
[----:B------:R-:W-:Y:S01]  /*2c30*/  IMAD R27, R27, UR7, RZ ;  /* 0x000000071b1b7c24 */ /* 0x000fe2000f8e02ff */
[----:B0-----:R-:W-:Y:S02]  /*2c40*/  IADD3 R38, P1, PT, R30, UR14, RZ ;  /* 0x0000000e1e267c10 */ /* 0x001fe4000ff3e0ff */
[----:B--2---:R-:W-:-:S03]  /*2c50*/  IADD3 R37, P0, PT, R29, UR14, RZ ;  /* 0x0000000e1d257c10 */ /* 0x004fc6000ff1e0ff */
[----:B------:R0:W-:Y:S01]  /*2c60*/  STL [R1+0x1a4], R38 ;  /* 0x0001a42601007387 */ /* 0x0001e20000100800 */
[----:B------:R-:W-:-:S03]  /*2c70*/  SHF.R.S32.HI R35, RZ, 0x1f, R33 ;  /* 0x0000001fff237819 */ /* 0x000fc60000011421 */
[----:B------:R2:W-:Y:S01]  /*2c80*/  STL [R1+0x1ac], R37 ;  /* 0x0001ac2501007387 */ /* 0x0005e20000100800 */
[----:B------:R-:W-:Y:S01]  /*2c90*/  IMAD R26, R26, UR7, RZ ;  /* 0x000000071a1a7c24 */ /* 0x000fe2000f8e02ff */
[----:B------:R-:W-:Y:S02]  /*2ca0*/  IADD3.X R35, PT, PT, R35, UR15, RZ, P4, !PT ;  /* 0x0000000f23237c10 */ /* 0x000fe4000a7fe4ff */
[----:B0-----:R-:W-:Y:S02]  /*2cb0*/  IADD3 R38, P6, PT, R28, UR14, RZ ;  /* 0x0000000e1c267c10 */ /* 0x001fe4000ffde0ff */
[----:B--2---:R-:W-:Y:S02]  /*2cc0*/  IADD3.X R37, PT, PT, R36, UR15, RZ, P5, !PT ;  /* 0x0000000f24257c10 */ /* 0x004fe4000affe4ff */
[----:B------:R-:W-:Y:S01]  /*2cd0*/  IADD3 R36, P5, PT, R27, UR14, RZ ;  /* 0x0000000e1b247c10 */ /* 0x000fe2000ffbe0ff */
[----:B------:R-:W-:Y:S01]  /*2ce0*/  IMAD R25, R25, UR7, RZ ;  /* 0x0000000719197c24 */ /* 0x000fe2000f8e02ff */
[----:B------:R-:W-:Y:S01]  /*2cf0*/  SHF.R.S32.HI R33, RZ, 0x1f, R32 ;  /* 0x0000001fff217819 */ /* 0x000fe20000011420 */
[----:B------:R-:W-:Y:S01]  /*2d00*/  STL [R1+0x1b4], R38 ;  /* 0x0001b42601007387 */ /* 0x000fe20000100800 */
[----:B------:R-:W-:-:S03]  /*2d10*/  SHF.R.S32.HI R32, RZ, 0x1f, R31 ;  /* 0x0000001fff207819 */ /* 0x000fc6000001141f */
[----:B------:R-:W-:Y:S04]  /*2d20*/  STL [R1+0x180], R37 ;  /* 0x0001802501007387 */ /* 0x000fe80000100800 */
[----:B------:R0:W-:Y:S01]  /*2d30*/  STL [R1+0x1bc], R36 ;  /* 0x0001bc2401007387 */ /* 0x0001e20000100800 */
[----:B------:R-:W-:-:S03]  /*2d40*/  IMAD R24, R24, UR7, RZ ;  /* 0x0000000718187c24 */ /* 0x000fc6000f8e02ff */
[----:B------:R2:W-:Y:S01]  /*2d50*/  STL [R1+0x188], R35 ;  /* 0x0001882301007387 */ /* 0x0005e20000100800 */
        /* <DEDUP_REMOVED lines=70> */
[----:B------:R-:W-:-:S03]  /*31c0*/  IADD3.X R20, PT, PT, R20, UR15, RZ, P4, !PT ;  /* 0x0000000f14147c10 */ /* 0x000fc6000a7fe4ff */
[----:B------:R2:W-:Y:S01]  /*31d0*/  STL [R1+0x1e8], R22 ;  /* 0x0001e81601007387 */ /* 0x0005e20000100800 */
[----:B------:R-:W-:Y:S01]  /*31e0*/  IMAD R12, R12, UR7, RZ ;  /* 0x000000070c0c7c24 */ /* 0x000fe2000f8e02ff */
[----:B0-----:R-:W-:Y:S02]  /*31f0*/  IADD3 R23, P6, PT, R11, UR14, RZ ;  /* 0x0000000e0b177c10 */ /* 0x001fe4000ffde0ff */
[----:B--2---:R-:W-:Y:S02]  /*3200*/  IADD3.X R22, PT, PT, R21, UR15, RZ, P5, !PT ;  /* 0x0000000f15167c10 */ /* 0x004fe4000affe4ff */
[----:B------:R-:W-:Y:S01]  /*3210*/  IADD3 R21, P5, PT, R9, UR14, RZ ;  /* 0x0000000e09157c10 */ /* 0x000fe2000ffbe0ff */
[----:B------:R-:W-:Y:S01]  /*3220*/  STL [R1+0x224], R23 ;  /* 0x0002241701007387 */ /* 0x000fe20000100800 */
[----:B------:R-:W-:Y:S02]  /*3230*/  SHF.R.S32.HI R19, RZ, 0x1f, R18 ;  /* 0x0000001fff137819 */ /* 0x000fe40000011412 */
[----:B------:R-:W-:Y:S01]  /*3240*/  SHF.R.S32.HI R18, RZ, 0x1f, R17 ;  /* 0x0000001fff127819 */ /* 0x000fe20000011411 */
        /* <DEDUP_REMOVED lines=11> */
[----:B------:R-:W-:Y:S01]  /*3300*/  SHF.R.S32.HI R15, RZ, 0x1f, R13 ;  /* 0x0000001fff0f7819 */ /* 0x000fe2000001140d */
[----:B------:R-:W-:Y:S01]  /*3310*/  IMAD R8, R8, UR7, RZ ;  /* 0x0000000708087c24 */ /* 0x000fe2000f8e02ff */
[----:B------:R-:W-:Y:S01]  /*3320*/  SHF.R.S32.HI R13, RZ, 0x1f, R11 ;  /* 0x0000001fff0d7819 */ /* 0x000fe2000001140b */
[----:B------:R-:W-:Y:S01]  /*3330*/  STL [R1+0x200], R20 ;  /* 0x0002001401007387 */ /* 0x000fe20000100800 */
[----:B------:R-:W-:-:S02]  /*3340*/  SHF.R.S32.HI R11, RZ, 0x1f, R9 ;  /* 0x0000001fff0b7819 */ /* 0x000fc40000011409 */
[----:B------:R-:W-:Y:S01]  /*3350*/  SHF.R.S32.HI R9, RZ, 0x1f, R10 ;  /* 0x0000001fff097819 */ /* 0x000fe2000001140a */
[----:B------:R0:W-:Y:S01]  /*3360*/  STL [R1+0xf4], R19 ;  /* 0x0000f41301007387 */ /* 0x0001e20000100800 */
[----:B------:R-:W-:-:S03]  /*3370*/  SHF.R.S32.HI R10, RZ, 0x1f, R12 ;  /* 0x0000001fff0a7819 */ /* 0x000fc6000001140c */
[----:B------:R2:W-:Y:S01]  /*3380*/  STL [R1+0x208], R18 ;  /* 0x0002081201007387 */ /* 0x0005e20000100800 */
[----:B------:R-:W-:Y:S01]  /*3390*/  SHF.R.S32.HI R12, RZ, 0x1f, R14 ;  /* 0x0000001fff0c7819 */ /* 0x000fe2000001140e */
[----:B------:R-:W-:Y:S01]  /*33a0*/  IMAD R7, R7, UR7, RZ ;  /* 0x0000000707077c24 */ /* 0x000fe2000f8e02ff */
[----:B------:R-:W-:Y:S02]  /*33b0*/  IADD3.X R15, PT, PT, R15, UR15, RZ, P0, !PT ;  /* 0x0000000f0f0f7c10 */ /* 0x000fe400087fe4ff */
[----:B0-----:R-:W-:Y:S02]  /*33c0*/  IADD3 R19, P2, PT, R14, UR14, RZ ;  /* 0x0000000e0e137c10 */ /* 0x001fe4000ff5e0ff */
[----:B------:R-:W-:Y:S02]  /*33d0*/  SHF.R.S32.HI R14, RZ, 0x1f, R16 ;  /* 0x0000001fff0e7819 */ /* 0x000fe40000011410 */
[----:B--2---:R-:W-:Y:S02]  /*33e0*/  IADD3.X R18, PT, PT, R17, UR15, RZ, P1, !PT ;  /* 0x0000000f11127c10 */ /* 0x004fe40008ffe4ff */
[----:B------:R-:W-:Y:S01]  /*33f0*/  IADD3 R17, P1, PT, R16, UR14, RZ ;  /* 0x0000000e10117c10 */ /* 0x000fe2000ff3e0ff */
[----:B------:R-:W-:Y:S01]  /*3400*/  STL [R1+0xf8], R19 ;  /* 0x0000f81301007387 */ /* 0x000fe20000100800 */
[----:B------:R-:W-:Y:S01]  /*3410*/  IADD3 R16, P0, PT, R8, UR14, RZ ;  /* 0x0000000e08107c10 */ /* 0x000fe2000ff1e0ff */
[----:B------:R-:W-:Y:S01]  /*3420*/  IMAD R6, R6, UR7, RZ ;  /* 0x0000000706067c24 */ /* 0x000fe2000f8e02ff */
[----:B------:R-:W-:Y:S01]  /*3430*/  IADD3.X R13, PT, PT, R13, UR15, RZ, P6, !PT ;  /* 0x0000000f0d0d7c10 */ /* 0x000fe2000b7fe4ff */
[----:B------:R-:W-:Y:S01]  /*3440*/  STL [R1+0x210], R18 ;  /* 0x0002101201007387 */ /* 0x000fe20000100800 */
[----:B------:R-:W-:-:S03]  /*3450*/  IADD3.X R11, PT, PT, R11, UR15, RZ, P5, !PT ;  /* 0x0000000f0b0b7c10 */ /* 0x000fc6000affe4ff */
[----:B------:R-:W-:Y:S01]  /*3460*/  STL [R1+0xfc], R17 ;  /* 0x0000fc1101007387 */ /* 0x000fe20000100800 */
[----:B------:R-:W-:-:S03]  /*3470*/  IMAD R5, R5, UR7, RZ ;  /* 0x0000000705057c24 */ /* 0x000fc6000f8e02ff */
[----:B------:R0:W-:Y:S01]  /*3480*/  STL [R1+0x218], R15 ;  /* 0x0002180f01007387 */ /* 0x0001e20000100800 */
[----:B------:R-:W-:-:S03]  /*3490*/  IADD3.X R9, PT, PT, R9, UR15, RZ, P4, !PT ;  /* 0x0000000f09097c10 */ /* 0x000fc6000a7fe4ff */
[----:B------:R-:W-:Y:S01]  /*34a0*/  STL [R1+0x100], R16 ;  /* 0x0001001001007387 */ /* 0x000fe20000100800 */
[----:B------:R-:W-:-:S03]  /*34b0*/  IMAD R4, R4, UR7, RZ ;  /* 0x0000000704047c24 */ /* 0x000fc6000f8e02ff */
[----:B------:R2:W-:Y:S01]  /*34c0*/  STL [R1+0x220], R13 ;  /* 0x0002200d01007387 */ /* 0x0005e20000100800 */
[----:B0-----:R-:W-:Y:S01]  /*34d0*/  IADD3 R15, P6, PT, R7, UR14, RZ ;  /* 0x0000000e070f7c10 */ /* 0x001fe2000ffde0ff */
[----:B------:R-:W-:Y:S01]  /*34e0*/  IMAD R3, R3, UR7, RZ ;  /* 0x0000000703037c24 */ /* 0x000fe2000f8e02ff */
[----:B------:R-:W-:Y:S01]  /*34f0*/  IADD3.X R10, PT, PT, R10, UR15, RZ, P3, !PT ;  /* 0x0000000f0a0a7c10 */ /* 0x000fe20009ffe4ff */
[----:B------:R-:W0:Y:S01]  /*3500*/  S2R R38, SR_TID.X ;  /* 0x0000000000267919 */ /* 0x000e220000002100 */
[----:B--2---:R-:W-:Y:S01]  /*3510*/  IADD3 R13, P5, PT, R6, UR14, RZ ;  /* 0x0000000e060d7c10 */ /* 0x004fe2000ffbe0ff */
[----:B------:R-:W-:Y:S01]  /*3520*/  STL [R1+0x104], R15 ;  /* 0x0001040f01007387 */ /* 0x000fe20000100800 */
[----:B------:R-:W-:Y:S01]  /*3530*/  SHF.R.S32.HI R8, RZ, 0x1f, R8 ;  /* 0x0000001fff087819 */ /* 0x000fe20000011408 */
[----:B------:R-:W2:Y:S02]  /*3540*/  LDCU UR7, c[0x0][0x3ac] ;  /* 0x00007580ff0777ac */ /* 0x000ea40008000800 */
[----:B------:R3:W-:Y:S04]  /*3550*/  STL [R1+0x228], R11 ;  /* 0x0002280b01007387 */ /* 0x0007e80000100800 */
[----:B------:R-:W-:Y:S04]  /*3560*/  STL [R1+0x108], R13 ;  /* 0x0001080d01007387 */ /* 0x000fe80000100800 */
[----:B------:R1:W-:Y:S01]  /*3570*/  STL [R1+0x230], R9 ;  /* 0x0002300901007387 */ /* 0x0003e20000100800 */
[----:B---3--:R-:W-:-:S02]  /*3580*/  IADD3 R11, P4, PT, R5, UR14, RZ ;  /* 0x0000000e050b7c10 */ /* 0x008fc4000ff9e0ff */
[----:B------:R-:W-:-:S03]  /*3590*/  SHF.R.S32.HI R7, RZ, 0x1f, R7 ;  /* 0x0000001fff077819 */ /* 0x000fc60000011407 */
[----:B------:R3:W-:Y:S01]  /*35a0*/  STL [R1+0x10c], R11 ;  /* 0x00010c0b01007387 */ /* 0x0007e20000100800 */
[----:B-1----:R-:W-:-:S03]  /*35b0*/  IADD3 R9, P3, PT, R4, UR14, RZ ;  /* 0x0000000e04097c10 */ /* 0x002fc6000ff7e0ff */
[----:B------:R1:W-:Y:S01]  /*35c0*/  STL [R1+0x234], R10 ;  /* 0x0002340a01007387 */ /* 0x0003e20000100800 */
[----:B------:R-:W-:Y:S02]  /*35d0*/  SHF.R.S32.HI R6, RZ, 0x1f, R6 ;  /* 0x0000001fff067819 */ /* 0x000fe40000011406 */
[----:B------:R-:W-:Y:S01]  /*35e0*/  SHF.R.S32.HI R5, RZ, 0x1f, R5 ;  /* 0x0000001fff057819 */ /* 0x000fe20000011405 */
[----:B------:R0:W-:Y:S01]  /*35f0*/  STL [R1+0x110], R9 ;  /* 0x0001100901007387 */ /* 0x0001e20000100800 */
[----:B---3--:R-:W-:Y:S02]  /*3600*/  IADD3.X R11, PT, PT, R12, UR15, RZ, P2, !PT ;  /* 0x0000000f0c0b7c10 */ /* 0x008fe400097fe4ff */
[----:B------:R-:W-:Y:S02]  /*3610*/  SHF.R.S32.HI R4, RZ, 0x1f, R4 ;  /* 0x0000001fff047819 */ /* 0x000fe40000011404 */
[----:B-1----:R-:W-:Y:S02]  /*3620*/  IADD3 R10, P2, PT, R3, UR14, RZ ;  /* 0x0000000e030a7c10 */ /* 0x002fe4000ff5e0ff */
[----:B------:R-:W-:-:S02]  /*3630*/  IADD3.X R8, PT, PT, R8, UR15, RZ, P0, !PT ;  /* 0x0000000f08087c10 */ /* 0x000fc400087fe4ff */
[----:B0-----:R-:W-:Y:S01]  /*3640*/  IADD3.X R9, PT, PT, R14, UR15, RZ, P1, !PT ;  /* 0x0000000f0e097c10 */ /* 0x001fe20008ffe4ff */
[----:B------:R-:W-:Y:S01]  /*3650*/  STL [R1+0x238], R11 ;  /* 0x0002380b01007387 */ /* 0x000fe20000100800 */
[----:B------:R-:W-:Y:S02]  /*3660*/  SHF.R.S32.HI R3, RZ, 0x1f, R3 ;  /* 0x0000001fff037819 */ /* 0x000fe40000011403 */
[----:B------:R-:W-:Y:S01]  /*3670*/  IADD3.X R7, PT, PT, R7, UR15, RZ, P6, !PT ;  /* 0x0000000f07077c10 */ /* 0x000fe2000b7fe4ff */
[----:B------:R-:W-:Y:S01]  /*3680*/  STL [R1+0x114], R10 ;  /* 0x0001140a01007387 */ /* 0x000fe20000100800 */
[----:B------:R-:W-:Y:S02]  /*3690*/  IADD3.X R6, PT, PT, R6, UR15, RZ, P5, !PT ;  /* 0x0000000f06067c10 */ /* 0x000fe4000affe4ff */
[----:B------:R-:W-:Y:S01]  /*36a0*/  IADD3.X R5, PT, PT, R5, UR15, RZ, P4, !PT ;  /* 0x0000000f05057c10 */ /* 0x000fe2000a7fe4ff */
[----:B------:R-:W-:Y:S01]  /*36b0*/  STL [R1+0x23c], R9 ;  /* 0x00023c0901007387 */ /* 0x000fe20000100800 */
[----:B------:R-:W-:-:S02]  /*36c0*/  IADD3.X R4, PT, PT, R4, UR15, RZ, P3, !PT ;  /* 0x0000000f04047c10 */ /* 0x000fc40009ffe4ff */
[----:B------:R-:W-:Y:S01]  /*36d0*/  IADD3.X R3, PT, PT, R3, UR15, RZ, P2, !PT ;  /* 0x0000000f03037c10 */ /* 0x000fe200097fe4ff */
[----:B------:R-:W-:Y:S04]  /*36e0*/  STL [R1+0x240], R8 ;  /* 0x0002400801007387 */ /* 0x000fe80000100800 */
[----:B------:R-:W-:Y:S04]  /*36f0*/  STL [R1+0x244], R7 ;  /* 0x0002440701007387 */ /* 0x000fe80000100800 */
[----:B------:R-:W-:Y:S04]  /*3700*/  STL [R1+0x248], R6 ;  /* 0x0002480601007387 */ /* 0x000fe80000100800 */
[----:B------:R-:W-:Y:S04]  /*3710*/  STL [R1+0x24c], R5 ;  /* 0x00024c0501007387 */ /* 0x000fe80000100800 */
[----:B------:R-:W-:Y:S04]  /*3720*/  STL [R1+0x250], R4 ;  /* 0x0002500401007387 */ /* 0x000fe80000100800 */
[----:B------:R0:W-:Y:S02]  /*3730*/  STL [R1+0x254], R3 ;  /* 0x0002540301007387 */ /* 0x0001e40000100800 */
[----:B0-----:R-:W0:Y:S01]  /*3740*/  LDC R3, c[0x0][0x3a8] ;  /* 0x0000ea00ff037b82 */ /* 0x001e220000000800 */
[----:B------:R-:W-:Y:S01]  /*3750*/  IMAD.SHL.U32 R5, R41, 0x20, RZ ;  /* 0x0000002029057824 */ /* 0x000fe200078e00ff */
[----:B------:R-:W-:-:S04]  /*3760*/  SHF.R.U32.HI R4, RZ, 0x2, R41 ;  /* 0x00000002ff047819 */ /* 0x000fc80000011629 */
[----:B------:R-:W-:Y:S01]  /*3770*/  LOP3.LUT R5, R5, 0xc00, RZ, 0xc0, !PT ;  /* 0x00000c0005057812 */ /* 0x000fe200078ec0ff */
[----:B------:R-:W-:Y:S01]  /*3780*/  STL [R1+0x398], R4 ;  /* 0x0003980401007387 */ /* 0x000fe20000100800 */
[----:B------:R-:W-:-:S03]  /*3790*/  SHF.R.U32.HI R37, RZ, 0x7, R38 ;  /* 0x00000007ff257819 */ /* 0x000fc60000011626 */
[----:B------:R-:W-:Y:S01]  /*37a0*/  STL [R1+0x38c], R5 ;  /* 0x00038c0501007387 */ /* 0x000fe20000100800 */
[----:B------:R-:W-:Y:S01]  /*37b0*/  SGXT.U32 R37, R37, 0x2 ;  /* 0x000000022525781a */ /* 0x000fe20000000000 */
[-C--:B0-----:R-:W-:Y:S02]  /*37c0*/  IMAD R7, R2, R3.reuse, RZ ;  /* 0x0000000302077224 */ /* 0x081fe400078e02ff */
[-C--:B----4-:R-:W-:Y:S02]  /*37d0*/  IMAD R2, R43, R3.reuse, RZ ;  /* 0x000000032b027224 */ /* 0x090fe400078e02ff */
[----:B-----5:R-:W-:-:S03]  /*37e0*/  IMAD R6, R48, R3, RZ ;  /* 0x0000000330067224 */ /* 0x020fc600078e02ff */
[----:B------:R0:W-:Y:S01]  /*37f0*/  STL [R1+0x300], R2 ;  /* 0x0003000201007387 */ /* 0x0001e20000100800 */
[-C--:B------:R-:W-:Y:S01]  /*3800*/  IMAD R7, R50, R3.reuse, RZ ;  /* 0x0000000332077224 */ /* 0x080fe200078e02ff */
[----:B------:R-:W-:Y:S02]  /*3810*/  LOP3.LUT R37, R37, 0x4c, RZ, 0xfc, !PT ;  /* 0x0000004c25257812 */ /* 0x000fe400078efcff */
[----:B------:R1:W-:Y:S01]  /*3820*/  STL [R1+0x2fc], R6 ;  /* 0x0002fc0601007387 */ /* 0x0003e20000100800 */
[----:B0-----:R-:W-:Y:S01]  /*3830*/  IMAD R2, R49, R3, RZ ;  /* 0x0000000331027224 */ /* 0x001fe200078e02ff */
[----:B------:R-:W-:-:S04]  /*3840*/  LOP3.LUT R40, R40, 0x180, RZ, 0xc0, !PT ;  /* 0x0000018028287812 */ /* 0x000fc800078ec0ff */
[----:B------:R-:W-:Y:S04]  /*3850*/  STL [R1+0x2f8], R2 ;  /* 0x0002f80201007387 */ /* 0x000fe80000100800 */
[----:B------:R0:W-:Y:S01]  /*3860*/  STL [R1+0x2f4], R7 ;  /* 0x0002f40701007387 */ /* 0x0001e20000100800 */
[----:B------:R-:W-:Y:S01]  /*3870*/  SHF.R.U32.HI R4, RZ, 0x4, R40 ;  /* 0x00000004ff047819 */ /* 0x000fe20000011628 */
[-C--:B-1----:R-:W-:Y:S01]  /*3880*/  IMAD R6, R51, R3.reuse, RZ ;  /* 0x0000000333067224 */ /* 0x082fe200078e02ff */
[----:B------:R-:W-:Y:S01]  /*3890*/  SHF.R.U32.HI R40, RZ, 0x7, R38 ;  /* 0x00000007ff287819 */ /* 0x000fe20000011626 */
[-C--:B0-----:R-:W-:Y:S02]  /*38a0*/  IMAD R7, R56, R3.reuse, RZ ;  /* 0x0000000338077224 */ /* 0x081fe400078e02ff */
[----:B------:R-:W-:-:S02]  /*38b0*/  IMAD R7, R59, R3, RZ ;  /* 0x000000033b077224 */ /* 0x000fc400078e02ff */
[-C--:B------:R-:W-:Y:S01]  /*38c0*/  IMAD R7, R37, R3.reuse, RZ ;  /* 0x0000000325077224 */ /* 0x080fe200078e02ff */
[--C-:B------:R-:W-:Y:S01]  /*38d0*/  SHF.R.U32.HI R37, RZ, 0x7, R38.reuse ;  /* 0x00000007ff257819 */ /* 0x100fe20000011626 */
[----:B------:R-:W-:Y:S01]  /*38e0*/  IMAD R2, R55, R3, RZ ;  /* 0x0000000337027224 */ /* 0x000fe200078e02ff */
[----:B------:R-:W-:Y:S02]  /*38f0*/  SHF.R.U32.HI R39, RZ, 0x7, R38 ;  /* 0x00000007ff277819 */ /* 0x000fe40000011626 */
[----:B------:R-:W-:Y:S01]  /*3900*/  SGXT.U32 R37, R37, 0x2 ;  /* 0x000000022525781a */ /* 0x000fe20000000000 */
[----:B------:R0:W-:Y:S01]  /*3910*/  STL [R1+0x2f0], R6 ;  /* 0x0002f00601007387 */ /* 0x0001e20000100800 */
[----:B------:R-:W-:Y:S02]  /*3920*/  SGXT.U32 R40, R40, 0x2 ;  /* 0x000000022828781a */ /* 0x000fe40000000000 */
[----:B------:R-:W-:Y:S01]  /*3930*/  SGXT.U32 R39, R39, 0x2 ;  /* 0x000000022727781a */ /* 0x000fe20000000000 */
[----:B------:R1:W-:Y:S01]  /*3940*/  STL [R1+0x2ec], R2 ;  /* 0x0002ec0201007387 */ /* 0x0003e20000100800 */
[----:B------:R-:W-:-:S02]  /*3950*/  LOP3.LUT R37, R37, 0x40, RZ, 0xfc, !PT ;  /* 0x0000004025257812 */ /* 0x000fc400078efcff */
[----:B------:R-:W-:Y:S01]  /*3960*/  LOP3.LUT R39, R39, 0x48, RZ, 0xfc, !PT ;  /* 0x0000004827277812 */ /* 0x000fe200078efcff */
[-C--:B0-----:R-:W-:Y:S01]  /*3970*/  IMAD R6, R57, R3.reuse, RZ ;  /* 0x0000000339067224 */ /* 0x081fe200078e02ff */
[----:B------:R-:W-:Y:S01]  /*3980*/  LOP3.LUT R40, R40, 0x44, RZ, 0xfc, !PT ;  /* 0x0000004428287812 */ /* 0x000fe200078efcff */
[----:B-1----:R-:W-:-:S03]  /*3990*/  IMAD R2, R58, R3, RZ ;  /* 0x000000033a027224 */ /* 0x002fc600078e02ff */
[----:B------:R0:W-:Y:S01]  /*39a0*/  STL [R1+0x2e8], R6 ;  /* 0x0002e80601007387 */ /* 0x0001e20000100800 */
[-C--:B------:R-:W-:Y:S01]  /*39b0*/  IMAD R7, R37, R3.reuse, RZ ;  /* 0x0000000325077224 */ /* 0x080fe200078e02ff */
[--C-:B------:R-:W-:Y:S02]  /*39c0*/  SHF.R.U32.HI R37, RZ, 0x7, R38.reuse ;  /* 0x00000007ff257819 */ /* 0x100fe40000011626 */
[----:B------:R1:W-:Y:S02]  /*39d0*/  STL [R1+0x2e4], R2 ;  /* 0x0002e40201007387 */ /* 0x0003e40000100800 */
[----:B------:R-:W-:Y:S01]  /*39e0*/  SGXT.U32 R37, R37, 0x2 ;  /* 0x000000022525781a */ /* 0x000fe20000000000 */
[-C--:B0-----:R-:W-:Y:S02]  /*39f0*/  IMAD R6, R60, R3.reuse, RZ ;  /* 0x000000033c067224 */ /* 0x081fe400078e02ff */
[-C--:B------:R-:W-:Y:S02]  /*3a00*/  IMAD R6, R39, R3.reuse, RZ ;  /* 0x0000000327067224 */ /* 0x080fe400078e02ff */
[-C--:B-1----:R-:W-:Y:S01]  /*3a10*/  IMAD R2, R61, R3.reuse, RZ ;  /* 0x000000033d027224 */ /* 0x082fe200078e02ff */
[--C-:B------:R-:W-:Y:S01]  /*3a20*/  SHF.R.U32.HI R39, RZ, 0x7, R38.reuse ;  /* 0x00000007ff277819 */ /* 0x100fe20000011626 */
[----:B------:R-:W-:Y:S01]  /*3a30*/  IMAD R2, R40, R3, RZ ;  /* 0x0000000328027224 */ /* 0x000fe200078e02ff */
[----:B------:R-:W-:-:S02]  /*3a40*/  SHF.R.U32.HI R40, RZ, 0x7, R38 ;  /* 0x00000007ff287819 */ /* 0x000fc40000011626 */
[----:B------:R-:W-:Y:S02]  /*3a50*/  SGXT.U32 R39, R39, 0x2 ;  /* 0x000000022727781a */ /* 0x000fe40000000000 */
[----:B------:R-:W-:Y:S02]  /*3a60*/  SGXT.U32 R40, R40, 0x2 ;  /* 0x000000022828781a */ /* 0x000fe40000000000 */
[----:B------:R-:W-:Y:S02]  /*3a70*/  LOP3.LUT R37, R37, 0x34, RZ, 0xfc, !PT ;  /* 0x0000003425257812 */ /* 0x000fe400078efcff */
[----:B------:R-:W-:Y:S02]  /*3a80*/  LOP3.LUT R39, R39, 0x3c, RZ, 0xfc, !PT ;  /* 0x0000003c27277812 */ /* 0x000fe400078efcff */
[----:B------:R-:W-:Y:S01]  /*3a90*/  LOP3.LUT R40, R40, 0x38, RZ, 0xfc, !PT ;  /* 0x0000003828287812 */ /* 0x000fe200078efcff */
[-C--:B------:R-:W-:Y:S01]  /*3aa0*/  IMAD R7, R37, R3.reuse, RZ ;  /* 0x0000000325077224 */ /* 0x080fe200078e02ff */
[--C-:B------:R-:W-:Y:S01]  /*3ab0*/  SHF.R.U32.HI R37, RZ, 0x7, R38.reuse ;  /* 0x00000007ff257819 */ /* 0x100fe20000011626 */
[-C--:B------:R-:W-:Y:S01]  /*3ac0*/  IMAD R6, R39, R3.reuse, RZ ;  /* 0x0000000327067224 */ /* 0x080fe200078e02ff */
[--C-:B------:R-:W-:Y:S01]  /*3ad0*/  SHF.R.U32.HI R39, RZ, 0x7, R38.reuse ;  /* 0x00000007ff277819 */ /* 0x100fe20000011626 */
[----:B------:R-:W-:Y:S01]  /*3ae0*/  IMAD R2, R40, R3, RZ ;  /* 0x0000000328027224 */ /* 0x000fe200078e02ff */
[----:B------:R-:W-:-:S02]  /*3af0*/  SHF.R.U32.HI R40, RZ, 0x7, R38 ;  /* 0x00000007ff287819 */ /* 0x000fc40000011626 */
[----:B------:R-:W-:Y:S02]  /*3b00*/  SGXT.U32 R37, R37, 0x2 ;  /* 0x000000022525781a */ /* 0x000fe40000000000 */
[----:B------:R-:W-:Y:S02]  /*3b10*/  SGXT.U32 R40, R40, 0x2 ;  /* 0x000000022828781a */ /* 0x000fe40000000000 */
[----:B------:R-:W-:Y:S02]  /*3b20*/  SGXT.U32 R39, R39, 0x2 ;  /* 0x000000022727781a */ /* 0x000fe40000000000 */
[----:B------:R-:W-:Y:S02]  /*3b30*/  LOP3.LUT R37, R37, 0x28, RZ, 0xfc, !PT ;  /* 0x0000002825257812 */ /* 0x000fe400078efcff */
[----:B------:R-:W-:Y:S02]  /*3b40*/  LOP3.LUT R39, R39, 0x30, RZ, 0xfc, !PT ;  /* 0x0000003027277812 */ /* 0x000fe400078efcff */
[----:B------:R-:W-:Y:S01]  /*3b50*/  LOP3.LUT R40, R40, 0x2c, RZ, 0xfc, !PT ;  /* 0x0000002c28287812 */ /* 0x000fe200078efcff */
[----:B------:R-:W-:-:S02]  /*3b60*/  IMAD R7, R37, R3, RZ ;  /* 0x0000000325077224 */ /* 0x000fc400078e02ff */
[----:B------:R-:W0:Y:S01]  /*3b70*/  S2R R37, SR_TID.X ;  /* 0x0000000000257919 */ /* 0x000e220000002100 */
[-C--:B------:R-:W-:Y:S01]  /*3b80*/  IMAD R6, R39, R3.reuse, RZ ;  /* 0x0000000327067224 */ /* 0x080fe200078e02ff */
[--C-:B------:R-:W-:Y:S01]  /*3b90*/  SHF.R.U32.HI R39, RZ, 0x7, R38.reuse ;  /* 0x00000007ff277819 */ /* 0x100fe20000011626 */
[----:B------:R-:W-:Y:S01]  /*3ba0*/  IMAD R2, R40, R3, RZ ;  /* 0x0000000328027224 */ /* 0x000fe200078e02ff */
[----:B------:R-:W-:Y:S02]  /*3bb0*/  SHF.R.U32.HI R40, RZ, 0x7, R38 ;  /* 0x00000007ff287819 */ /* 0x000fe40000011626 */
[----:B------:R-:W-:Y:S02]  /*3bc0*/  SGXT.U32 R39, R39, 0x2 ;  /* 0x000000022727781a */ /* 0x000fe40000000000 */
[----:B------:R-:W-:Y:S02]  /*3bd0*/  SGXT.U32 R40, R40, 0x2 ;  /* 0x000000022828781a */ /* 0x000fe40000000000 */
[----:B------:R-:W-:-:S02]  /*3be0*/  LOP3.LUT R39, R39, 0x24, RZ, 0xfc, !PT ;  /* 0x0000002427277812 */ /* 0x000fc400078efcff */
[----:B------:R-:W-:-:S03]  /*3bf0*/  LOP3.LUT R40, R40, 0x20, RZ, 0xfc, !PT ;  /* 0x0000002028287812 */ /* 0x000fc600078efcff */
[-C--:B------:R-:W-:Y:S01]  /*3c00*/  IMAD R6, R39, R3.reuse, RZ ;  /* 0x0000000327067224 */ /* 0x080fe200078e02ff */
[--C-:B------:R-:W-:Y:S01]  /*3c10*/  SHF.R.U32.HI R39, RZ, 0x7, R38.reuse ;  /* 0x00000007ff277819 */ /* 0x100fe20000011626 */
[----:B------:R-:W-:Y:S01]  /*3c20*/  IMAD R2, R40, R3, RZ ;  /* 0x0000000328027224 */ /* 0x000fe200078e02ff */
[--C-:B------:R-:W-:Y:S02]  /*3c30*/  SHF.R.U32.HI R40, RZ, 0x7, R38.reuse ;  /* 0x00000007ff287819 */ /* 0x100fe40000011626 */
[----:B------:R-:W-:Y:S02]  /*3c40*/  SHF.R.U32.HI R38, RZ, 0x7, R38 ;  /* 0x00000007ff267819 */ /* 0x000fe40000011626 */
[----:B------:R-:W-:Y:S02]  /*3c50*/  SGXT.U32 R40, R40, 0x2 ;  /* 0x000000022828781a */ /* 0x000fe40000000000 */
[----:B------:R-:W-:Y:S02]  /*3c60*/  SGXT.U32 R39, R39, 0x2 ;  /* 0x000000022727781a */ /* 0x000fe40000000000 */
[----:B------:R-:W-:-:S02]  /*3c70*/  SGXT.U32 R38, R38, 0x2 ;  /* 0x000000022626781a */ /* 0x000fc40000000000 */
[----:B------:R-:W-:Y:S02]  /*3c80*/  LOP3.LUT R39, R39, 0x18, RZ, 0xfc, !PT ;  /* 0x0000001827277812 */ /* 0x000fe400078efcff */
[----:B------:R-:W-:Y:S02]  /*3c90*/  LOP3.LUT R38, R38, 0x1c, RZ, 0xfc, !PT ;  /* 0x0000001c26267812 */ /* 0x000fe400078efcff */
[----:B------:R-:W-:Y:S01]  /*3ca0*/  LOP3.LUT R40, R40, 0x14, RZ, 0xfc, !PT ;  /* 0x0000001428287812 */ /* 0x000fe200078efcff */
[-C--:B------:R-:W-:Y:S01]  /*3cb0*/  IMAD R6, R39, R3.reuse, RZ ;  /* 0x0000000327067224 */ /* 0x080fe200078e02ff */
[--C-:B0-----:R-:W-:Y:S01]  /*3cc0*/  SHF.R.U32.HI R39, RZ, 0x7, R37.reuse ;  /* 0x00000007ff277819 */ /* 0x101fe20000011625 */
[-C--:B------:R-:W-:Y:S01]  /*3cd0*/  IMAD R7, R38, R3.reuse, RZ ;  /* 0x0000000326077224 */ /* 0x080fe200078e02ff */
[--C-:B------:R-:W-:Y:S01]  /*3ce0*/  SHF.R.U32.HI R38, RZ, 0x7, R37.reuse ;  /* 0x00000007ff267819 */ /* 0x100fe20000011625 */
[----:B------:R-:W-:Y:S01]  /*3cf0*/  IMAD R2, R40, R3, RZ ;  /* 0x0000000328027224 */ /* 0x000fe200078e02ff */
[----:B------:R-:W-:-:S02]  /*3d00*/  SHF.R.U32.HI R40, RZ, 0x7, R37 ;  /* 0x00000007ff287819 */ /* 0x000fc40000011625 */
[----:B------:R-:W-:Y:S01]  /*3d10*/  SHF.R.U32.HI R37, RZ, 0x7, R37 ;  /* 0x00000007ff257819 */ /* 0x000fe20000011625 */
[----:B------:R-:W0:Y:S01]  /*3d20*/  S2R R42, SR_TID.X ;  /* 0x00000000002a7919 */ /* 0x000e220000002100 */
[----:B------:R-:W-:Y:S02]  /*3d30*/  SGXT.U32 R40, R40, 0x2 ;  /* 0x000000022828781a */ /* 0x000fe40000000000 */
[----:B------:R-:W-:Y:S01]  /*3d40*/  SGXT.U32 R37, R37, 0x2 ;  /* 0x000000022525781a */ /* 0x000fe20000000000 */
[----:B------:R-:W1:Y:S01]  /*3d50*/  S2R R52, SR_TID.X ;  /* 0x0000000000347919 */ /* 0x000e620000002100 */
[----:B------:R-:W-:Y:S02]  /*3d60*/  SGXT.U32 R39, R39, 0x2 ;  /* 0x000000022727781a */ /* 0x000fe40000000000 */
[----:B------:R-:W-:Y:S02]  /*3d70*/  SGXT.U32 R38, R38, 0x2 ;  /* 0x000000022626781a */ /* 0x000fe40000000000 */
[----:B------:R-:W-:-:S02]  /*3d80*/  LOP3.LUT R37, R37, 0x10, RZ, 0xfc, !PT ;  /* 0x0000001025257812 */ /* 0x000fc400078efcff */
[----:B------:R-:W-:Y:S02]  /*3d90*/  LOP3.LUT R40, R40, 0x4, RZ, 0xfc, !PT ;  /* 0x0000000428287812 */ /* 0x000fe400078efcff */
[----:B------:R-:W-:Y:S01]  /*3da0*/  LOP3.LUT R38, R38, 0xc, RZ, 0xfc, !PT ;  /* 0x0000000c26267812 */ /* 0x000fe200078efcff */
[-C--:B------:R-:W-:Y:S01]  /*3db0*/  IMAD R2, R37, R3.reuse, RZ ;  /* 0x0000000325027224 */ /* 0x080fe200078e02ff */
[----:B------:R-:W-:Y:S01]  /*3dc0*/  LOP3.LUT R39, R39, 0x8, RZ, 0xfc, !PT ;  /* 0x0000000827277812 */ /* 0x000fe200078efcff */
[-C--:B------:R-:W-:Y:S01]  /*3dd0*/  IMAD R2, R40, R3.reuse, RZ ;  /* 0x0000000328027224 */ /* 0x080fe200078e02ff */
[----:B------:R-:W-:Y:S01]  /*3de0*/  LOP3.LUT R4, R4, 0x1ff, R41, 0x78, !PT ;  /* 0x000001ff04047812 */ /* 0x000fe200078e7829 */
[----:B------:R-:W-:Y:S02]  /*3df0*/  IMAD.IADD R2, R34, 0x1, R5 ;  /* 0x0000000122027824 */ /* 0x000fe400078e0205 */
[-C--:B------:R-:W-:Y:S01]  /*3e00*/  IMAD R7, R38, R3.reuse, RZ ;  /* 0x0000000326077224 */ /* 0x080fe200078e02ff */
[C---:B------:R-:W-:Y:S01]  /*3e10*/  LOP3.LUT R5, R4.reuse, 0x40, RZ, 0x3c, !PT ;  /* 0x0000004004057812 */ /* 0x040fe200078e3cff */
[----:B------:R-:W-:Y:S01]  /*3e20*/  IMAD R6, R39, R3, RZ ;  /* 0x0000000327067224 */ /* 0x000fe200078e02ff */
[C---:B------:R-:W-:Y:S01]  /*3e30*/  LOP3.LUT R3, R4.reuse, 0x20, RZ, 0x3c, !PT ;  /* 0x0000002004037812 */ /* 0x040fe200078e3cff */
[----:B------:R3:W-:Y:S01]  /*3e40*/  STL [R1+0xec], R2 ;  /* 0x0000ec0201007387 */ /* 0x0007e20000100800 */
[----:B------:R-:W-:-:S02]  /*3e50*/  LOP3.LUT R4, R4, 0x60, RZ, 0x3c, !PT ;  /* 0x0000006004047812 */ /* 0x000fc400078e3cff */
[C---:B------:R-:W-:Y:S02]  /*3e60*/  LOP3.LUT R5, R0.reuse, 0x40, RZ, 0x3c, !PT ;  /* 0x0000004000057812 */ /* 0x040fe400078e3cff */
[----:B------:R-:W-:Y:S02]  /*3e70*/  LOP3.LUT R4, R0, 0x150, RZ, 0x3c, !PT ;  /* 0x0000015000047812 */ /* 0x000fe400078e3cff */
[----:B---3--:R-:W-:Y:S01]  /*3e80*/  LOP3.LUT R2, R2, 0x40, RZ, 0x3c, !PT ;  /* 0x0000004002027812 */ /* 0x008fe200078e3cff */
[----:B------:R3:W-:Y:S04]  /*3e90*/  STL [R1+0x308], R5 ;  /* 0x0003080501007387 */ /* 0x0007e80000100800 */
[----:B------:R3:W-:Y:S04]  /*3ea0*/  STL [R1+0x304], R4 ;  /* 0x0003040401007387 */ /* 0x0007e80000100800 */
[----:B------:R3:W-:Y:S01]  /*3eb0*/  STL [R1+0x118], R2 ;  /* 0x0001180201007387 */ /* 0x0007e20000100800 */
[----:B0-----:R-:W-:Y:S01]  /*3ec0*/  LOP3.LUT R42, R42, 0x180, RZ, 0xc0, !PT ;  /* 0x000001802a2a7812 */ /* 0x001fe200078ec0ff */
[----:B------:R-:W-:Y:S01]  /*3ed0*/  IMAD R53, R53, UR9, RZ ;  /* 0x0000000935357c24 */ /* 0x000fe2000f8e02ff */
[----:B-1----:R-:W-:-:S02]  /*3ee0*/  LOP3.LUT R52, R52, 0x7f, RZ, 0xc0, !PT ;  /* 0x0000007f34347812 */ /* 0x002fc400078ec0ff */
[----:B------:R-:W-:Y:S01]  /*3ef0*/  SHF.R.U32.HI R42, RZ, 0x3, R42 ;  /* 0x00000003ff2a7819 */ /* 0x000fe2000001162a */
[----:B------:R-:W-:Y:S01]  /*3f00*/  USHF.R.S32.HI UR6, URZ, 0x1f, UR4 ;  /* 0x0000001fff067899 */ /* 0x000fe20008011404 */
[C---:B------:R-:W-:Y:S01]  /*3f10*/  IADD3 R54, P1, PT, R53.reuse, UR12, RZ ;  /* 0x0000000c35367c10 */ /* 0x040fe2000ff3e0ff */
[----:B--2---:R-:W-:Y:S01]  /*3f20*/  IMAD R52, R52, UR7, RZ ;  /* 0x0000000734347c24 */ /* 0x004fe2000f8e02ff */
[----:B------:R-:W-:Y:S01]  /*3f30*/  LOP3.LUT R60, R42, 0x1ff, R41, 0x78, !PT ;  /* 0x000001ff2a3c7812 */ /* 0x000fe200078e7829 */
[----:B------:R-:W-:Y:S01]  /*3f40*/  ULEA.HI UR6, UR6, UR4, URZ, 0x7 ;  /* 0x0000000406067291 */ /* 0x000fe2000f8f38ff */
[----:B------:R-:W-:Y:S02]  /*3f50*/  LOP3.LUT R3, R0, 0x110, RZ, 0x3c, !PT ;  /* 0x0000011000037812 */ /* 0x000fe400078e3cff */
[----:B------:R-:W-:Y:S02]  /*3f60*/  CS2R R28, SRZ ;  /* 0x00000000001c7805 */ /* 0x000fe4000001ff00 */
[----:B------:R-:W-:-:S02]  /*3f70*/  LEA.HI.X.SX32 R53, R53, UR13, 0x1, P1 ;  /* 0x0000000d35357c11 */ /* 0x000fc400088f0eff */
[----:B------:R-:W-:Y:S02]  /*3f80*/  CS2R R30, SRZ ;  /* 0x00000000001e7805 */ /* 0x000fe4000001ff00 */
[----:B------:R-:W-:Y:S02]  /*3f90*/  CS2R R44, SRZ ;  /* 0x00000000002c7805 */ /* 0x000fe4000001ff00 */
[----:B------:R-:W-:Y:S02]  /*3fa0*/  CS2R R46, SRZ ;  /* 0x00000000002e7805 */ /* 0x000fe4000001ff00 */
[----:B------:R-:W-:Y:S02]  /*3fb0*/  CS2R R12, SRZ ;  /* 0x00000000000c7805 */ /* 0x000fe4000001ff00 */
[----:B------:R-:W-:Y:S02]  /*3fc0*/  CS2R R14, SRZ ;  /* 0x00000000000e7805 */ /* 0x000fe4000001ff00 */
[----:B------:R-:W-:-:S02]  /*3fd0*/  CS2R R20, SRZ ;  /* 0x0000000000147805 */ /* 0x000fc4000001ff00 */
        /* <DEDUP_REMOVED lines=9> */
[----:B------:R-:W-:Y:S02]  /*4070*/  SHF.R.S32.HI R6, RZ, 0x1f, R52 ;  /* 0x0000001fff067819 */ /* 0x000fe40000011434 */
[----:B------:R-:W-:Y:S01]  /*4080*/  LOP3.LUT R3, R60, 0x40, RZ, 0x3c, !PT ;  /* 0x000000403c037812 */ /* 0x000fe200078e3cff */
[----:B------:R-:W-:Y:S02]  /*4090*/  USHF.L.U32 UR4, UR7, 0x7, URZ ;  /* 0x0000000707047899 */ /* 0x000fe400080006ff */
[----:B---3--:R-:W-:-:S12]  /*40a0*/  USHF.R.S32.HI UR6, URZ, 0x7, UR6 ;  /* 0x00000007ff067899 */ /* 0x008fd80008011406 */
.L_x_2:
[----:B------:R-:W-:Y:S01]  /*40b0*/  STL [R1+0x494], R30 ;  /* 0x0004941e01007387 */ /* 0x000fe20000100800 */
[----:B------:R-:W0:Y:S03]  /*40c0*/  LDC R6, c[0x0][0x3a8] ;  /* 0x0000ea00ff067b82 */ /* 0x000e260000000800 */
[----:B------:R-:W-:Y:S04]  /*40d0*/  STL [R1+0x490], R31 ;  /* 0x0004901f01007387 */ /* 0x000fe80000100800 */
[----:B------:R-:W-:Y:S01]  /*40e0*/  STL [R1+0x48c], R44 ;  /* 0x00048c2c01007387 */ /* 0x000fe20000100800 */
[----:B------:R-:W1:Y:S03]  /*40f0*/  LDC R11, c[0x0][0x3a8] ;  /* 0x0000ea00ff0b7b82 */ /* 0x000e660000000800 */
[----:B------:R2:W-:Y:S04]  /*4100*/  STL [R1+0x488], R45 ;  /* 0x0004882d01007387 */ /* 0x0005e80000100800 */
[----:B------:R-:W-:Y:S01]  /*4110*/  STL [R1+0x484], R46 ;  /* 0x0004842e01007387 */ /* 0x000fe20000100800 */
[----:B------:R-:W3:Y:S03]  /*4120*/  LDC R40, c[0x0][0x3a8] ;  /* 0x0000ea00ff287b82 */ /* 0x000ee60000000800 */
[----:B------:R-:W-:Y:S01]  /*4130*/  STL [R1+0x480], R47 ;  /* 0x0004802f01007387 */ /* 0x000fe20000100800 */
[----:B--2---:R-:W-:-:S03]  /*4140*/  PRMT R45, RZ, 0x7610, R45 ;  /* 0x00007610ff2d7816 */ /* 0x004fc6000000002d */
[----:B------:R-:W-:Y:S01]  /*4150*/  STL [R1+0x47c], R12 ;  /* 0x00047c0c01007387 */ /* 0x000fe20000100800 */
[----:B------:R-:W2:Y:S01]  /*4160*/  S2R R8, SR_TID.X ;  /* 0x0000000000087919 */ /* 0x000ea20000002100 */
[----:B------:R-:W4:Y:S01]  /*4170*/  S2R R9, SR_TID.X ;  /* 0x0000000000097919 */ /* 0x000f220000002100 */
[----:B------:R-:W-:Y:S01]  /*4180*/  PRMT R57, RZ, 0x7610, R57 ;  /* 0x00007610ff397816 */ /* 0x000fe20000000039 */
[----:B------:R-:W1:Y:S01]  /*4190*/  LDC R41, c[0x0][0x3a8] ;  /* 0x0000ea00ff297b82 */ /* 0x000e620000000800 */
[----:B------:R-:W-:Y:S04]  /*41a0*/  STL [R1+0x478], R13 ;  /* 0x0004780d01007387 */ /* 0x000fe80000100800 */
[----:B------:R-:W-:Y:S01]  /*41b0*/  STL [R1+0x474], R14 ;  /* 0x0004740e01007387 */ /* 0x000fe20000100800 */
[----:B------:R-:W-:-:S02]  /*41c0*/  PRMT R56, RZ, 0x7610, R56 ;  /* 0x00007610ff387816 */ /* 0x000fc40000000038 */
[----:B------:R-:W1:Y:S01]  /*41d0*/  LDC R42, c[0x0][0x3a8] ;  /* 0x0000ea00ff2a7b82 */ /* 0x000e620000000800 */
[----:B------:R-:W-:Y:S04]  /*41e0*/  STL [R1+0x470], R15 ;  /* 0x0004700f01007387 */ /* 0x000fe80000100800 */
[----:B------:R-:W-:Y:S04]  /*41f0*/  STL [R1+0x46c], R20 ;  /* 0x00046c1401007387 */ /* 0x000fe80000100800 */
[----:B------:R-:W-:Y:S04]  /*4200*/  STL [R1+0x468], R21 ;  /* 0x0004681501007387 */ /* 0x000fe80000100800 */
[----:B------:R-:W-:Y:S04]  /*4210*/  STL [R1+0x464], R22 ;  /* 0x0004641601007387 */ /* 0x000fe80000100800 */
[----:B------:R-:W-:Y:S01]  /*4220*/  STL [R1+0x460], R23 ;  /* 0x0004601701007387 */ /* 0x000fe20000100800 */
[----:B--2---:R-:W-:-:S02]  /*4230*/  SHF.R.U32.HI R5, RZ, 0x7, R8 ;  /* 0x00000007ff057819 */ /* 0x004fc40000011608 */
[----:B------:R-:W-:Y:S01]  /*4240*/  SHF.R.U32.HI R10, RZ, 0x7, R8 ;  /* 0x00000007ff0a7819 */ /* 0x000fe20000011608 */
[----:B------:R-:W-:Y:S01]  /*4250*/  STL [R1+0x45c], R16 ;  /* 0x00045c1001007387 */ /* 0x000fe20000100800 */
[----:B------:R-:W-:Y:S02]  /*4260*/  SGXT.U32 R5, R5, 0x2 ;  /* 0x000000020505781a */ /* 0x000fe40000000000 */
[----:B----4-:R-:W-:Y:S01]  /*4270*/  SHF.R.U32.HI R8, RZ, 0x7, R9 ;  /* 0x00000007ff087819 */ /* 0x010fe20000011609 */
[----:B------:R-:W-:Y:S01]  /*4280*/  STL [R1+0x458], R17 ;  /* 0x0004581101007387 */ /* 0x000fe20000100800 */
[----:B------:R-:W-:Y:S02]  /*4290*/  LOP3.LUT R5, R5, 0x4, RZ, 0xfc, !PT ;  /* 0x0000000405057812 */ /* 0x000fe400078efcff */
[----:B------:R-:W-:Y:S01]  /*42a0*/  SGXT.U32 R10, R10, 0x2 ;  /* 0x000000020a0a781a */ /* 0x000fe20000000000 */
[----:B------:R-:W-:Y:S01]  /*42b0*/  STL [R1+0x454], R18 ;  /* 0x0004541201007387 */ /* 0x000fe20000100800 */
[----:B------:R-:W-:Y:S01]  /*42c0*/  SGXT.U32 R8, R8, 0x2 ;  /* 0x000000020808781a */ /* 0x000fe20000000000 */
[----:B0-----:R-:W-:Y:S01]  /*42d0*/  IMAD R5, R5, R6, RZ ;  /* 0x0000000605057224 */ /* 0x001fe200078e02ff */
[----:B------:R-:W-:Y:S01]  /*42e0*/  LOP3.LUT R10, R10, 0x8, RZ, 0xfc, !PT ;  /* 0x000000080a0a7812 */ /* 0x000fe200078efcff */
[----:B------:R-:W-:Y:S04]  /*42f0*/  STL [R1+0x450], R19 ;  /* 0x0004501301007387 */ /* 0x000fe80000100800 */
[----:B------:R-:W-:Y:S01]  /*4300*/  STL [R1+0x44c], R24 ;  /* 0x00044c1801007387 */ /* 0x000fe20000100800 */
[----:B------:R-:W-:Y:S01]  /*4310*/  LOP3.LUT R8, R8, 0xc, RZ, 0xfc, !PT ;  /* 0x0000000c08087812 */ /* 0x000fe200078efcff */
[----:B---3--:R-:W-:-:S02]  /*4320*/  IMAD R10, R10, R40, RZ ;  /* 0x000000280a0a7224 */ /* 0x008fc400078e02ff */
[----:B------:R-:W-:Y:S04]  /*4330*/  STL [R1+0x448], R25 ;  /* 0x0004481901007387 */ /* 0x000fe80000100800 */
[----:B------:R-:W-:Y:S04]  /*4340*/  STL [R1+0x444], R26 ;  /* 0x0004441a01007387 */ /* 0x000fe80000100800 */
[----:B------:R-:W-:Y:S04]  /*4350*/  STL [R1+0x440], R27 ;  /* 0x0004401b01007387 */ /* 0x000fe80000100800 */
[----:B------:R-:W-:Y:S04]  /*4360*/  STL [R1+0x43c], R32 ;  /* 0x00043c2001007387 */ /* 0x000fe80000100800 */
[----:B------:R-:W-:Y:S04]  /*4370*/  STL [R1+0x438], R33 ;  /* 0x0004382101007387 */ /* 0x000fe80000100800 */
[----:B------:R-:W-:Y:S04]  /*4380*/  STL [R1+0x434], R34 ;  /* 0x0004342201007387 */ /* 0x000fe80000100800 */
[----:B------:R-:W-:Y:S04]  /*4390*/  STL [R1+0x430], R35 ;  /* 0x0004302301007387 */ /* 0x000fe80000100800 */
[----:B------:R-:W-:Y:S04]  /*43a0*/  STL [R1+0x42c], R36 ;  /* 0x00042c2401007387 */ /* 0x000fe80000100800 */
[----:B------:R0:W-:Y:S01]  /*43b0*/  STL [R1+0x428], R37 ;  /* 0x0004282501007387 */ /* 0x0001e20000100800 */
[----:B-1----:R-:W-:Y:S01]  /*43c0*/  IMAD R8, R8, R11, RZ ;  /* 0x0000000b08087224 */ /* 0x002fe200078e02ff */
[----:B------:R-:W-:Y:S01]  /*43d0*/  SHF.R.U32.HI R9, RZ, 0x7, R9 ;  /* 0x00000007ff097819 */ /* 0x000fe20000011609 */
[----:B------:R-:W1:Y:S01]  /*43e0*/  LDC R11, c[0x0][0x3a8] ;  /* 0x0000ea00ff0b7b82 */ /* 0x000e620000000800 */
[----:B------:R2:W-:Y:S01]  /*43f0*/  STL [R1+0x424], R38 ;  /* 0x0004242601007387 */ /* 0x0005e20000100800 */
[----:B0-----:R-:W0:Y:S01]  /*4400*/  S2R R37, SR_TID.X ;  /* 0x0000000000257919 */ /* 0x001e220000002100 */
[----:B------:R-:W-:-:S02]  /*4410*/  SGXT.U32 R9, R9, 0x2 ;  /* 0x000000020909781a */ /* 0x000fc40000000000 */
[----:B--2---:R-:W-:Y:S01]  /*4420*/  PRMT R38, RZ, 0x7610, R38 ;  /* 0x00007610ff267816 */ /* 0x004fe20000000026 */
[----:B------:R2:W-:Y:S01]  /*4430*/  STL [R1+0x420], R39 ;  /* 0x0004202701007387 */ /* 0x0005e20000100800 */
[----:B0-----:R-:W-:Y:S01]  /*4440*/  SHF.R.U32.HI R50, RZ, 0x7, R37 ;  /* 0x00000007ff327819 */ /* 0x001fe20000011625 */
[----:B--2---:R-:W0:Y:S03]  /*4450*/  LDC R39, c[0x0][0x3a8] ;  /* 0x0000ea00ff277b82 */ /* 0x004e260000000800 */
[----:B------:R-:W-:-:S04]  /*4460*/  SGXT.U32 R50, R50, 0x2 ;  /* 0x000000023232781a */ /* 0x000fc80000000000 */
[C---:B------:R-:W-:Y:S02]  /*4470*/  LOP3.LUT R3, R50.reuse, 0x4, RZ, 0xfc, !PT ;  /* 0x0000000432037812 */ /* 0x040fe400078efcff */
[----:B------:R-:W-:Y:S02]  /*4480*/  LOP3.LUT R2, R50, 0xc, RZ, 0xfc, !PT ;  /* 0x0000000c32027812 */ /* 0x000fe400078efcff */
[----:B------:R-:W-:Y:S02]  /*4490*/  ISETP.GE.AND P4, PT, R3, UR8, PT ;  /* 0x0000000803007c0c */ /* 0x000fe4000bf86270 */
[----:B------:R-:W-:Y:S02]  /*44a0*/  ISETP.GE.AND P0, PT, R2, UR8, PT ;  /* 0x0000000802007c0c */ /* 0x000fe4000bf06270 */
[----:B------:R-:W-:Y:S02]  /*44b0*/  LOP3.LUT R3, R50, 0x14, RZ, 0xfc, !PT ;  /* 0x0000001432037812 */ /* 0x000fe400078efcff */
[----:B------:R-:W-:-:S02]  /*44c0*/  IADD3 R2, P5, PT, R5, R54, RZ ;  /* 0x0000003605027210 */ /* 0x000fc40007fbe0ff */
[----:B------:R-:W-:Y:S02]  /*44d0*/  LOP3.LUT R4, R50, 0x8, RZ, 0xfc, !PT ;  /* 0x0000000832047812 */ /* 0x000fe400078efcff */
[----:B------:R-:W-:Y:S02]  /*44e0*/  ISETP.GE.AND P2, PT, R3, UR8, PT ;  /* 0x0000000803007c0c */ /* 0x000fe4000bf46270 */
[----:B------:R-:W-:Y:S02]  /*44f0*/  LEA.HI.X.SX32 R3, R5, R53, 0x1, P5 ;  /* 0x0000003505037211 */ /* 0x000fe400028f0eff */
[----:B------:R-:W-:Y:S02]  /*4500*/  ISETP.GE.AND P3, PT, R4, UR8, PT ;  /* 0x0000000804007c0c */ /* 0x000fe4000bf66270 */
[----:B------:R-:W-:Y:S01]  /*4510*/  LOP3.LUT R4, R50, 0x10, RZ, 0xfc, !PT ;  /* 0x0000001032047812 */ /* 0x000fe200078efcff */
[----:B------:R2:W3:Y:S01]  /*4520*/  @!P4 LDG.E.U8 R45, desc[UR10][R2.64] ;  /* 0x0000000a022dc981 */ /* 0x0004e2000c1e1100 */
[----:B------:R-:W-:-:S02]  /*4530*/  LOP3.LUT R9, R9, 0x10, RZ, 0xfc, !PT ;  /* 0x0000001009097812 */ /* 0x000fc400078efcff */
[----:B------:R-:W-:Y:S02]  /*4540*/  ISETP.GE.AND P1, PT, R4, UR8, PT ;  /* 0x0000000804007c0c */ /* 0x000fe4000bf26270 */
[----:B------:R-:W-:Y:S02]  /*4550*/  LOP3.LUT R4, R50, 0x18, RZ, 0xfc, !PT ;  /* 0x0000001832047812 */ /* 0x000fe400078efcff */
[----:B------:R-:W-:Y:S02]  /*4560*/  PRMT R35, RZ, 0x7610, R35 ;  /* 0x00007610ff237816 */ /* 0x000fe40000000023 */
[----:B------:R-:W-:Y:S02]  /*4570*/  ISETP.GE.AND P6, PT, R4, UR8, PT ;  /* 0x0000000804007c0c */ /* 0x000fe4000bfc6270 */
[-C--:B--2---:R-:W-:Y:S02]  /*4580*/  IADD3 R2, P4, PT, R8, R54.reuse, RZ ;  /* 0x0000003608027210 */ /* 0x084fe40007f9e0ff */
[----:B------:R-:W-:-:S02]  /*4590*/  IADD3 R4, P5, PT, R10, R54, RZ ;  /* 0x000000360a047210 */ /* 0x000fc40007fbe0ff */
[-C--:B------:R-:W-:Y:S02]  /*45a0*/  LEA.HI.X.SX32 R3, R8, R53.reuse, 0x1, P4 ;  /* 0x0000003508037211 */ /* 0x080fe400020f0eff */
[----:B------:R-:W2:Y:S01]  /*45b0*/  S2R R8, SR_TID.X ;  /* 0x0000000000087919 */ /* 0x000ea20000002100 */
[----:B------:R-:W-:Y:S02]  /*45c0*/  LEA.HI.X.SX32 R5, R10, R53, 0x1, P5 ;  /* 0x000000350a057211 */ /* 0x000fe400028f0eff */
[----:B------:R-:W4:Y:S01]  /*45d0*/  LDC R10, c[0x0][0x3a8] ;  /* 0x0000ea00ff0a7b82 */ /* 0x000f220000000800 */
[----:B------:R-:W-:Y:S01]  /*45e0*/  PRMT R31, RZ, 0x7610, R31 ;  /* 0x00007610ff1f7816 */ /* 0x000fe2000000001f */
[----:B------:R-:W3:Y:S01]  /*45f0*/  @!P0 LDG.E.U8 R35, desc[UR10][R2.64] ;  /* 0x0000000a02238981 */ /* 0x000ee2000c1e1100 */
[----:B------:R-:W-:Y:S02]  /*4600*/  PRMT R46, RZ, 0x7610, R46 ;  /* 0x00007610ff2e7816 */ /* 0x000fe4000000002e */
[----:B------:R-:W-:Y:S01]  /*4610*/  LOP3.LUT R6, R50, 0x1c, RZ, 0xfc, !PT ;  /* 0x0000001c32067812 */ /* 0x000fe200078efcff */
[----:B------:R0:W3:Y:S01]  /*4620*/  @!P3 LDG.E.U8 R38, desc[UR10][R4.64] ;  /* 0x0000000a0426b981 */ /* 0x0000e2000c1e1100 */
[----:B----4-:R-:W-:Y:S01]  /*4630*/  IMAD R9, R9, R10, RZ ;  /* 0x0000000a09097224 */ /* 0x010fe200078e02ff */
[----:B--2---:R-:W-:-:S04]  /*4640*/  SHF.R.U32.HI R10, RZ, 0x7, R8 ;  /* 0x00000007ff0a7819 */ /* 0x004fc80000011608 */
[----:B------:R-:W-:-:S04]  /*4650*/  SGXT.U32 R10, R10, 0x2 ;  /* 0x000000020a0a781a */ /* 0x000fc80000000000 */
[----:B------:R-:W-:Y:S02]  /*4660*/  LOP3.LUT R10, R10, 0x14, RZ, 0xfc, !PT ;  /* 0x000000140a0a7812 */ /* 0x000fe400078efcff */
[----:B0-----:R-:W-:-:S03]  /*4670*/  IADD3 R4, P3, PT, R9, R54, RZ ;  /* 0x0000003609047210 */ /* 0x001fc60007f7e0ff */
[----:B-1----:R-:W-:Y:S02]  /*4680*/  IMAD R10, R10, R11, RZ ;  /* 0x0000000b0a0a7224 */ /* 0x002fe400078e02ff */
[----:B------:R-:W0:Y:S01]  /*4690*/  S2R R11, SR_TID.X ;  /* 0x00000000000b7919 */ /* 0x000e220000002100 */
[-C--:B------:R-:W-:Y:S02]  /*46a0*/  LEA.HI.X.SX32 R5, R9, R53.reuse, 0x1, P3 ;  /* 0x0000003509057211 */ /* 0x080fe400018f0eff */
[----:B------:R-:W-:Y:S01]  /*46b0*/  LOP3.LUT R3, R50, 0x28, RZ, 0xfc, !PT ;  /* 0x0000002832037812 */ /* 0x000fe200078efcff */
[----:B------:R-:W1:Y:S01]  /*46c0*/  LDC R9, c[0x0][0x3a8] ;  /* 0x0000ea00ff097b82 */ /* 0x000e620000000800 */
[C---:B------:R-:W-:Y:S01]  /*46d0*/  IADD3 R2, P3, PT, R10.reuse, R54, RZ ;  /* 0x000000360a027210 */ /* 0x040fe20007f7e0ff */
[----:B------:R2:W4:Y:S01]  /*46e0*/  @!P1 LDG.E.U8 R31, desc[UR10][R4.64] ;  /* 0x0000000a041f9981 */ /* 0x000522000c1e1100 */
[----:B------:R-:W-:Y:S02]  /*46f0*/  ISETP.GE.AND P1, PT, R3, UR8, PT ;  /* 0x0000000803007c0c */ /* 0x000fe4000bf26270 */
[----:B------:R-:W-:-:S02]  /*4700*/  LEA.HI.X.SX32 R3, R10, R53, 0x1, P3 ;  /* 0x000000350a037211 */ /* 0x000fc400018f0eff */
[----:B------:R-:W0:Y:S01]  /*4710*/  S2R R10, SR_TID.X ;  /* 0x00000000000a7919 */ /* 0x000e220000002100 */
[----:B------:R-:W-:Y:S02]  /*4720*/  SHF.R.U32.HI R8, RZ, 0x7, R8 ;  /* 0x00000007ff087819 */ /* 0x000fe40000011608 */
[----:B------:R0:W3:Y:S02]  /*4730*/  @!P2 LDG.E.U8 R46, desc[UR10][R2.64] ;  /* 0x0000000a022ea981 */ /* 0x0000e4000c1e1100 */
[----:B------:R-:W-:-:S04]  /*4740*/  SGXT.U32 R8, R8, 0x2 ;  /* 0x000000020808781a */ /* 0x000fc80000000000 */
[----:B------:R-:W-:-:S05]  /*4750*/  LOP3.LUT R8, R8, 0x18, RZ, 0xfc, !PT ;  /* 0x0000001808087812 */ /* 0x000fca00078efcff */
[----:B-1----:R-:W-:Y:S02]  /*4760*/  IMAD R8, R8, R9, RZ ;  /* 0x0000000908087224 */ /* 0x002fe400078e02ff */
[----:B------:R-:W1:Y:S01]  /*4770*/  LDC R9, c[0x0][0x3a8] ;  /* 0x0000ea00ff097b82 */ /* 0x000e620000000800 */
[----:B0-----:R-:W-:-:S04]  /*4780*/  SHF.R.U32.HI R11, RZ, 0x7, R11 ;  /* 0x00000007ff0b7819 */ /* 0x001fc8000001160b */
[----:B------:R-:W-:Y:S02]  /*4790*/  SGXT.U32 R11, R11, 0x2 ;  /* 0x000000020b0b781a */ /* 0x000fe40000000000 */
[C---:B--2---:R-:W-:Y:S02]  /*47a0*/  IADD3 R4, P3, PT, R8.reuse, R54, RZ ;  /* 0x0000003608047210 */ /* 0x044fe40007f7e0ff */
[----:B------:R-:W-:Y:S02]  /*47b0*/  LOP3.LUT R11, R11, 0x1c, RZ, 0xfc, !PT ;  /* 0x0000001c0b0b7812 */ /* 0x000fe400078efcff */
[----:B------:R-:W-:Y:S02]  /*47c0*/  LEA.HI.X.SX32 R5, R8, R53, 0x1, P3 ;  /* 0x0000003508057211 */ /* 0x000fe400018f0eff */
[----:B------:R-:W-:Y:S01]  /*47d0*/  SHF.R.U32.HI R8, RZ, 0x7, R10 ;  /* 0x00000007ff087819 */ /* 0x000fe2000001160a */
[----:B------:R-:W-:Y:S02]  /*47e0*/  IMAD R11, R11, R39, RZ ;  /* 0x000000270b0b7224 */ /* 0x000fe400078e02ff */
[----:B------:R-:W0:Y:S01]  /*47f0*/  LDC R39, c[0x0][0x3a8] ;  /* 0x0000ea00ff277b82 */ /* 0x000e220000000800 */
[----:B------:R-:W-:-:S02]  /*4800*/  SGXT.U32 R8, R8, 0x2 ;  /* 0x000000020808781a */ /* 0x000fc40000000000 */
[C---:B------:R-:W-:Y:S02]  /*4810*/  IADD3 R2, P3, PT, R11.reuse, R54, RZ ;  /* 0x000000360b027210 */ /* 0x040fe40007f7e0ff */
[----:B------:R-:W-:Y:S02]  /*4820*/  LOP3.LUT R8, R8, 0x20, RZ, 0xfc, !PT ;  /* 0x0000002008087812 */ /* 0x000fe400078efcff */
[----:B------:R-:W-:Y:S02]  /*4830*/  LEA.HI.X.SX32 R3, R11, R53, 0x1, P3 ;  /* 0x000000350b037211 */ /* 0x000fe400018f0eff */
[----:B------:R-:W-:Y:S01]  /*4840*/  SHF.R.U32.HI R11, RZ, 0x7, R10 ;  /* 0x00000007ff0b7819 */ /* 0x000fe2000001160a */
[----:B-1----:R-:W-:Y:S02]  /*4850*/  IMAD R8, R8, R9, RZ ;  /* 0x0000000908087224 */ /* 0x002fe400078e02ff */
[----:B------:R-:W1:Y:S01]  /*4860*/  LDC R9, c[0x0][0x3a8] ;  /* 0x0000ea00ff097b82 */ /* 0x000e620000000800 */
[----:B------:R-:W-:-:S02]  /*4870*/  SGXT.U32 R11, R11, 0x2 ;  /* 0x000000020b0b781a */ /* 0x000fc40000000000 */
[----:B------:R-:W-:Y:S02]  /*4880*/  PRMT R27, RZ, 0x7610, R27 ;  /* 0x00007610ff1b7816 */ /* 0x000fe4000000001b */
[----:B------:R-:W-:Y:S02]  /*4890*/  ISETP.GE.AND P5, PT, R6, UR8, PT ;  /* 0x0000000806007c0c */ /* 0x000fe4000bfa6270 */
[----:B------:R-:W-:Y:S02]  /*48a0*/  LOP3.LUT R11, R11, 0x24, RZ, 0xfc, !PT ;  /* 0x000000240b0b7812 */ /* 0x000fe400078efcff */
[----:B------:R-:W-:Y:S01]  /*48b0*/  LOP3.LUT R6, R50, 0x20, RZ, 0xfc, !PT ;  /* 0x0000002032067812 */ /* 0x000fe200078efcff */
[----:B------:R2:W3:Y:S01]  /*48c0*/  @!P6 LDG.E.U8 R27, desc[UR10][R4.64] ;  /* 0x0000000a041be981 */ /* 0x0004e2000c1e1100 */
[----:B------:R-:W-:Y:S01]  /*48d0*/  PRMT R34, RZ, 0x7610, R34 ;  /* 0x00007610ff227816 */ /* 0x000fe20000000022 */
[----:B0-----:R-:W-:Y:S01]  /*48e0*/  IMAD R11, R11, R39, RZ ;  /* 0x000000270b0b7224 */ /* 0x001fe200078e02ff */
[----:B------:R-:W-:Y:S01]  /*48f0*/  ISETP.GE.AND P4, PT, R6, UR8, PT ;  /* 0x0000000806007c0c */ /* 0x000fe2000bf86270 */
[----:B------:R-:W0:Y:S01]  /*4900*/  LDC R39, c[0x0][0x3a8] ;  /* 0x0000ea00ff277b82 */ /* 0x000e220000000800 */
[----:B------:R-:W-:-:S03]  /*4910*/  PRMT R33, RZ, 0x7610, R33 ;  /* 0x00007610ff217816 */ /* 0x000fc60000000021 */
[----:B------:R2:W3:Y:S02]  /*4920*/  @!P5 LDG.E.U8 R34, desc[UR10][R2.64] ;  /* 0x0000000a0222d981 */ /* 0x0004e4000c1e1100 */
[----:B--2---:R-:W-:Y:S02]  /*4930*/  LOP3.LUT R5, R50, 0x30, RZ, 0xfc, !PT ;  /* 0x0000003032057812 */ /* 0x004fe400078efcff */
[C---:B------:R-:W-:Y:S02]  /*4940*/  IADD3 R4, P6, PT, R8.reuse, R54, RZ ;  /* 0x0000003608047210 */ /* 0x040fe40007fde0ff */
[----:B------:R-:W-:Y:S02]  /*4950*/  ISETP.GE.AND P3, PT, R5, UR8, PT ;  /* 0x0000000805007c0c */ /* 0x000fe4000bf66270 */
[----:B------:R-:W-:Y:S02]  /*4960*/  LEA.HI.X.SX32 R5, R8, R53, 0x1, P6 ;  /* 0x0000003508057211 */ /* 0x000fe400030f0eff */
[----:B------:R-:W-:-:S02]  /*4970*/  SHF.R.U32.HI R8, RZ, 0x7, R10 ;  /* 0x00000007ff087819 */ /* 0x000fc4000001160a */
[C---:B------:R-:W-:Y:S01]  /*4980*/  IADD3 R2, P5, PT, R11.reuse, R54, RZ ;  /* 0x000000360b027210 */ /* 0x040fe20007fbe0ff */
[----:B------:R2:W3:Y:S01]  /*4990*/  @!P4 LDG.E.U8 R33, desc[UR10][R4.64] ;  /* 0x0000000a0421c981 */ /* 0x0004e2000c1e1100 */
[----:B------:R-:W-:Y:S02]  /*49a0*/  SGXT.U32 R8, R8, 0x2 ;  /* 0x000000020808781a */ /* 0x000fe40000000000 */
[----:B------:R-:W-:Y:S02]  /*49b0*/  LEA.HI.X.SX32 R3, R11, R53, 0x1, P5 ;  /* 0x000000350b037211 */ /* 0x000fe400028f0eff */
[----:B------:R-:W-:Y:S01]  /*49c0*/  SHF.R.U32.HI R11, RZ, 0x7, R10 ;  /* 0x00000007ff0b7819 */ /* 0x000fe2000001160a */
[----:B-1----:R-:W-:Y:S01]  /*49d0*/  IMAD R8, R8, R9, RZ ;  /* 0x0000000908087224 */ /* 0x002fe200078e02ff */
[----:B------:R-:W-:Y:S01]  /*49e0*/  LOP3.LUT R6, R50, 0x24, RZ, 0xfc, !PT ;  /* 0x0000002432067812 */ /* 0x000fe200078efcff */
[----:B------:R-:W1:Y:S01]  /*49f0*/  LDC R9, c[0x0][0x3a8] ;  /* 0x0000ea00ff097b82 */ /* 0x000e620000000800 */
[----:B------:R-:W-:-:S02]  /*4a00*/  SGXT.U32 R11, R11, 0x2 ;  /* 0x000000020b0b781a */ /* 0x000fc40000000000 */
[----:B--2---:R-:W-:Y:S02]  /*4a10*/  LOP3.LUT R4, R50, 0x34, RZ, 0xfc, !PT ;  /* 0x0000003432047812 */ /* 0x004fe400078efcff */
[----:B------:R-:W-:Y:S02]  /*4a20*/  ISETP.GE.AND P0, PT, R6, UR8, PT ;  /* 0x0000000806007c0c */ /* 0x000fe4000bf06270 */
[----:B------:R-:W-:Y:S02]  /*4a30*/  ISETP.GE.AND P4, PT, R4, UR8, PT ;  /* 0x0000000804007c0c */ /* 0x000fe4000bf86270 */
[----:B------:R-:W-:Y:S02]  /*4a40*/  LOP3.LUT R11, R11, 0x28, RZ, 0xfc, !PT ;  /* 0x000000280b0b7812 */ /* 0x000fe400078efcff */
[C---:B------:R-:W-:Y:S02]  /*4a50*/  IADD3 R4, P5, PT, R8.reuse, R54, RZ ;  /* 0x0000003608047210 */ /* 0x040fe40007fbe0ff */
[----:B------:R-:W-:Y:S01]  /*4a60*/  PRMT R32, RZ, 0x7610, R32 ;  /* 0x00007610ff207816 */ /* 0x000fe20000000020 */
[----:B0-----:R-:W-:Y:S01]  /*4a70*/  IMAD R11, R11, R39, RZ ;  /* 0x000000270b0b7224 */ /* 0x001fe200078e02ff */
[----:B------:R-:W-:Y:S01]  /*4a80*/  LEA.HI.X.SX32 R5, R8, R53, 0x1, P5 ;  /* 0x0000003508057211 */ /* 0x000fe200028f0eff */
[----:B------:R-:W0:Y:S01]  /*4a90*/  LDC R39, c[0x0][0x3a8] ;  /* 0x0000ea00ff277b82 */ /* 0x000e220000000800 */
[----:B------:R-:W-:-:S02]  /*4aa0*/  SHF.R.U32.HI R8, RZ, 0x7, R10 ;  /* 0x00000007ff087819 */ /* 0x000fc4000001160a */
[----:B------:R2:W3:Y:S02]  /*4ab0*/  @!P0 LDG.E.U8 R32, desc[UR10][R2.64] ;  /* 0x0000000a02208981 */ /* 0x0004e4000c1e1100 */
[----:B------:R-:W-:Y:S02]  /*4ac0*/  SGXT.U32 R8, R8, 0x2 ;  /* 0x000000020808781a */ /* 0x000fe40000000000 */
[----:B------:R-:W-:Y:S02]  /*4ad0*/  ISETP.GE.AND P6, PT, R50, UR8, PT ;  /* 0x0000000832007c0c */ /* 0x000fe4000bfc6270 */
[----:B------:R-:W-:Y:S02]  /*4ae0*/  LOP3.LUT R8, R8, 0x2c, RZ, 0xfc, !PT ;  /* 0x0000002c08087812 */ /* 0x000fe400078efcff */
[----:B--2---:R-:W-:-:S03]  /*4af0*/  IADD3 R2, P0, PT, R11, R54, RZ ;  /* 0x000000360b027210 */ /* 0x004fc60007f1e0ff */
[----:B-1----:R-:W-:Y:S01]  /*4b00*/  IMAD R8, R8, R9, RZ ;  /* 0x0000000908087224 */ /* 0x002fe200078e02ff */
[----:B------:R-:W-:Y:S01]  /*4b10*/  PRMT R30, RZ, 0x7610, R30 ;  /* 0x00007610ff1e7816 */ /* 0x000fe2000000001e */
[----:B------:R-:W1:Y:S01]  /*4b20*/  LDC R9, c[0x0][0x3a8] ;  /* 0x0000ea00ff097b82 */ /* 0x000e620000000800 */
[----:B------:R-:W-:Y:S02]  /*4b30*/  LEA.HI.X.SX32 R3, R11, R53, 0x1, P0 ;  /* 0x000000350b037211 */ /* 0x000fe400000f0eff */
[----:B------:R-:W-:Y:S02]  /*4b40*/  SHF.R.U32.HI R11, RZ, 0x7, R10 ;  /* 0x00000007ff0b7819 */ /* 0x000fe4000001160a */
[----:B------:R2:W3:Y:S02]  /*4b50*/  @!P6 LDG.E.U8 R30, desc[UR10][R4.64] ;  /* 0x0000000a041ee981 */ /* 0x0004e4000c1e1100 */
[----:B------:R-:W-:-:S04]  /*4b60*/  SGXT.U32 R11, R11, 0x2 ;  /* 0x000000020b0b781a */ /* 0x000fc80000000000 */
[----:B------:R-:W-:Y:S02]  /*4b70*/  LOP3.LUT R11, R11, 0x30, RZ, 0xfc, !PT ;  /* 0x000000300b0b7812 */ /* 0x000fe400078efcff */
[----:B--2---:R-:W-:-:S03]  /*4b80*/  IADD3 R4, P6, PT, R8, R54, RZ ;  /* 0x0000003608047210 */ /* 0x004fc60007fde0ff */
[----:B0-----:R-:W-:Y:S01]  /*4b90*/  IMAD R11, R11, R39, RZ ;  /* 0x000000270b0b7224 */ /* 0x001fe200078e02ff */
[----:B------:R-:W-:Y:S01]  /*4ba0*/  PRMT R26, RZ, 0x7610, R26 ;  /* 0x00007610ff1a7816 */ /* 0x000fe2000000001a */
[----:B------:R-:W0:Y:S01]  /*4bb0*/  LDC R39, c[0x0][0x3a8] ;  /* 0x0000ea00ff277b82 */ /* 0x000e220000000800 */
[----:B------:R-:W-:Y:S02]  /*4bc0*/  LEA.HI.X.SX32 R5, R8, R53, 0x1, P6 ;  /* 0x0000003508057211 */ /* 0x000fe400030f0eff */
[----:B------:R-:W-:Y:S02]  /*4bd0*/  SHF.R.U32.HI R8, RZ, 0x7, R10 ;  /* 0x00000007ff087819 */ /* 0x000fe4000001160a */
[----:B------:R-:W-:Y:S01]  /*4be0*/  LOP3.LUT R6, R50, 0x2c, RZ, 0xfc, !PT ;  /* 0x0000002c32067812 */ /* 0x000fe200078efcff */
[----:B------:R2:W3:Y:S01]  /*4bf0*/  @!P1 LDG.E.U8 R26, desc[UR10][R2.64] ;  /* 0x0000000a021a9981 */ /* 0x0004e2000c1e1100 */
[----:B------:R-:W-:Y:S02]  /*4c00*/  SGXT.U32 R8, R8, 0x2 ;  /* 0x000000020808781a */ /* 0x000fe40000000000 */
[----:B------:R-:W-:-:S02]  /*4c10*/  ISETP.GE.AND P2, PT, R6, UR8, PT ;  /* 0x0000000806007c0c */ /* 0x000fc4000bf46270 */
        /* <DEDUP_REMOVED lines=16> */
[----:B------:R2:W3:Y:S02]  /*4d20*/  @!P3 LDG.E.U8 R44, desc[UR10][R2.64] ;  /* 0x0000000a022cb981 */ /* 0x0004e4000c1e1100 */
[----:B------:R-:W-:-:S04]  /*4d30*/  SGXT.U32 R8, R8, 0x2 ;  /* 0x000000020808781a */ /* 0x000fc80000000000 */
[----:B------:R-:W-:Y:S02]  /*4d40*/  LOP3.LUT R8, R8, 0x3c, RZ, 0xfc, !PT ;  /* 0x0000003c08087812 */ /* 0x000fe400078efcff */
[C---:B--2---:R-:W-:Y:S02]  /*4d50*/  IADD3 R2, P6, PT, R11.reuse, R54, RZ ;  /* 0x000000360b027210 */ /* 0x044fe40007fde0ff */
[----:B------:R-:W-:Y:S02]  /*4d60*/  LOP3.LUT R6, R50, 0x38, RZ, 0xfc, !PT ;  /* 0x0000003832067812 */ /* 0x000fe400078efcff */
[----:B------:R-:W-:Y:S02]  /*4d70*/  LEA.HI.X.SX32 R3, R11, R53, 0x1, P6 ;  /* 0x000000350b037211 */ /* 0x000fe400030f0eff */
[----:B------:R-:W-:Y:S01]  /*4d80*/  SHF.R.U32.HI R11, RZ, 0x7, R10 ;  /* 0x00000007ff0b7819 */ /* 0x000fe2000001160a */
[----:B-1----:R-:W-:Y:S01]  /*4d90*/  IMAD R8, R8, R9, RZ ;  /* 0x0000000908087224 */ /* 0x002fe200078e02ff */
[----:B------:R-:W-:Y:S01]  /*4da0*/  PRMT R36, RZ, 0x7610, R36 ;  /* 0x00007610ff247816 */ /* 0x000fe20000000024 */
[----:B------:R-:W1:Y:S01]  /*4db0*/  LDC R9, c[0x0][0x3a8] ;  /* 0x0000ea00ff097b82 */ /* 0x000e620000000800 */
[----:B------:R-:W-:-:S02]  /*4dc0*/  ISETP.GE.AND P5, PT, R6, UR8, PT ;  /* 0x0000000806007c0c */ /* 0x000fc4000bfa6270 */
[----:B------:R-:W-:Y:S01]  /*4dd0*/  SGXT.U32 R11, R11, 0x2 ;  /* 0x000000020b0b781a */ /* 0x000fe20000000000 */
[----:B------:R-:W2:Y:S03]  /*4de0*/  S2R R40, SR_TID.X ;  /* 0x0000000000287919 */ /* 0x000ea60000002100 */
[----:B------:R-:W-:Y:S01]  /*4df0*/  LOP3.LUT R11, R11, 0x40, RZ, 0xfc, !PT ;  /* 0x000000400b0b7812 */ /* 0x000fe200078efcff */
[----:B------:R4:W3:Y:S01]  /*4e00*/  @!P4 LDG.E.U8 R36, desc[UR10][R4.64] ;  /* 0x0000000a0424c981 */ /* 0x0008e2000c1e1100 */
[----:B------:R-:W-:-:S03]  /*4e10*/  LOP3.LUT R6, R50, 0x3c, RZ, 0xfc, !PT ;  /* 0x0000003c32067812 */ /* 0x000fc600078efcff */
[----:B0-----:R-:W-:Y:S02]  /*4e20*/  IMAD R11, R11, R39, RZ ;  /* 0x000000270b0b7224 */ /* 0x001fe400078e02ff */
[----:B------:R0:W3:Y:S01]  /*4e30*/  @!P5 LDG.E.U8 R57, desc[UR10][R2.64] ;  /* 0x0000000a0239d981 */ /* 0x0000e2000c1e1100 */
[----:B----4-:R-:W-:-:S04]  /*4e40*/  IADD3 R4, P6, PT, R8, R54, RZ ;  /* 0x0000003608047210 */ /* 0x010fc80007fde0ff */
[----:B------:R-:W-:Y:S02]  /*4e50*/  LEA.HI.X.SX32 R5, R8, R53, 0x1, P6 ;  /* 0x0000003508057211 */ /* 0x000fe400030f0eff */
[----:B------:R-:W-:Y:S02]  /*4e60*/  SHF.R.U32.HI R8, RZ, 0x7, R10 ;  /* 0x00000007ff087819 */ /* 0x000fe4000001160a */
[----:B------:R-:W-:Y:S02]  /*4e70*/  ISETP.GE.AND P0, PT, R6, UR8, PT ;  /* 0x0000000806007c0c */ /* 0x000fe4000bf06270 */
[----:B0-----:R-:W-:Y:S02]  /*4e80*/  IADD3 R2, P6, PT, R11, R54, RZ ;  /* 0x000000360b027210 */ /* 0x001fe40007fde0ff */
[----:B------:R-:W-:Y:S02]  /*4e90*/  SGXT.U32 R8, R8, 0x2 ;  /* 0x000000020808781a */ /* 0x000fe40000000000 */
[----:B------:R-:W-:-:S02]  /*4ea0*/  LOP3.LUT R6, R50, 0x44, RZ, 0xfc, !PT ;  /* 0x0000004432067812 */ /* 0x000fc400078efcff */
[----:B------:R-:W-:Y:S02]  /*4eb0*/  LOP3.LUT R8, R8, 0x44, RZ, 0xfc, !PT ;  /* 0x0000004408087812 */ /* 0x000fe400078efcff */
[----:B------:R-:W-:Y:S02]  /*4ec0*/  LEA.HI.X.SX32 R3, R11, R53, 0x1, P6 ;  /* 0x000000350b037211 */ /* 0x000fe400030f0eff */
[----:B------:R-:W-:Y:S01]  /*4ed0*/  ISETP.GE.AND P1, PT, R6, UR8, PT ;  /* 0x0000000806007c0c */ /* 0x000fe2000bf26270 */
[----:B------:R-:W0:Y:S01]  /*4ee0*/  LDC R11, c[0x0][0x3a8] ;  /* 0x0000ea00ff0b7b82 */ /* 0x000e220000000800 */
[----:B------:R-:W-:Y:S01]  /*4ef0*/  LOP3.LUT R6, R50, 0x48, RZ, 0xfc, !PT ;  /* 0x0000004832067812 */ /* 0x000fe200078efcff */
[----:B-1----:R-:W-:Y:S01]  /*4f00*/  IMAD R8, R8, R9, RZ ;  /* 0x0000000908087224 */ /* 0x002fe200078e02ff */
[----:B------:R1:W4:Y:S02]  /*4f10*/  @!P0 LDG.E.U8 R56, desc[UR10][R4.64] ;  /* 0x0000000a04388981 */ /* 0x000324000c1e1100 */
[----:B------:R-:W-:-:S02]  /*4f20*/  ISETP.GE.AND P2, PT, R6, UR8, PT ;  /* 0x0000000806007c0c */ /* 0x000fc4000bf46270 */
[----:B------:R-:W-:Y:S01]  /*4f30*/  LOP3.LUT R6, R50, 0x4c, RZ, 0xfc, !PT ;  /* 0x0000004c32067812 */ /* 0x000fe200078efcff */
[----:B------:R-:W0:Y:S01]  /*4f40*/  LDC R9, c[0x0][0x3a8] ;  /* 0x0000ea00ff097b82 */ /* 0x000e220000000800 */
[----:B------:R-:W-:Y:S02]  /*4f50*/  SHF.R.U32.HI R10, RZ, 0x7, R10 ;  /* 0x00000007ff0a7819 */ /* 0x000fe4000001160a */
[----:B------:R-:W-:Y:S01]  /*4f60*/  ISETP.GE.AND P3, PT, R6, UR8, PT ;  /* 0x0000000806007c0c */ /* 0x000fe2000bf66270 */
[----:B------:R-:W0:Y:S01]  /*4f70*/  S2R R43, SR_TID.X ;  /* 0x00000000002b7919 */ /* 0x000e220000002100 */
[----:B------:R-:W-:Y:S02]  /*4f80*/  LOP3.LUT R6, R50, 0x40, RZ, 0xfc, !PT ;  /* 0x0000004032067812 */ /* 0x000fe400078efcff */
[----:B-1----:R-:W-:Y:S02]  /*4f90*/  IADD3 R4, P6, PT, R8, R54, RZ ;  /* 0x0000003608047210 */ /* 0x002fe40007fde0ff */
[----:B------:R-:W-:-:S02]  /*4fa0*/  ISETP.GE.AND P4, PT, R6, UR8, PT ;  /* 0x0000000806007c0c */ /* 0x000fc4000bf86270 */
[----:B------:R-:W-:Y:S02]  /*4fb0*/  SGXT.U32 R10, R10, 0x2 ;  /* 0x000000020a0a781a */ /* 0x000fe40000000000 */
[----:B------:R-:W-:Y:S02]  /*4fc0*/  LEA.HI.X.SX32 R5, R8, R53, 0x1, P6 ;  /* 0x0000003508057211 */ /* 0x000fe400030f0eff */
[--C-:B--2---:R-:W-:Y:S02]  /*4fd0*/  SHF.R.U32.HI R8, RZ, 0x7, R40.reuse ;  /* 0x00000007ff087819 */ /* 0x104fe40000011628 */
[----:B------:R-:W-:Y:S02]  /*4fe0*/  LOP3.LUT R10, R10, 0x48, RZ, 0xfc, !PT ;  /* 0x000000480a0a7812 */ /* 0x000fe400078efcff */
[----:B------:R-:W-:Y:S02]  /*4ff0*/  SHF.R.U32.HI R39, RZ, 0x7, R40 ;  /* 0x00000007ff277819 */ /* 0x000fe40000011628 */
[----:B------:R-:W-:-:S02]  /*5000*/  SGXT.U32 R8, R8, 0x2 ;  /* 0x000000020808781a */ /* 0x000fc40000000000 */
[----:B------:R-:W-:Y:S01]  /*5010*/  PRMT R48, RZ, 0x7610, R48 ;  /* 0x00007610ff307816 */ /* 0x000fe20000000030 */
[----:B0-----:R-:W-:Y:S01]  /*5020*/  IMAD R10, R10, R11, RZ ;  /* 0x0000000b0a0a7224 */ /* 0x001fe200078e02ff */
[----:B------:R-:W-:Y:S02]  /*5030*/  SGXT.U32 R39, R39, 0x2 ;  /* 0x000000022727781a */ /* 0x000fe40000000000 */
[----:B------:R-:W-:Y:S02]  /*5040*/  LOP3.LUT R8, R8, 0x4c, RZ, 0xfc, !PT ;  /* 0x0000004c08087812 */ /* 0x000fe400078efcff */
[----:B------:R-:W-:Y:S01]  /*5050*/  LOP3.LUT R39, R39, 0x50, RZ, 0xfc, !PT ;  /* 0x0000005027277812 */ /* 0x000fe200078efcff */
[----:B------:R0:W2:Y:S02]  /*5060*/  @!P4 LDG.E.U8 R48, desc[UR10][R2.64] ;  /* 0x0000000a0230c981 */ /* 0x0000a4000c1e1100 */
[----:B------:R-:W-:Y:S02]  /*5070*/  IMAD R8, R8, R9, RZ ;  /* 0x0000000908087224 */ /* 0x000fe400078e02ff */
[----:B------:R-:W-:-:S02]  /*5080*/  IMAD R39, R39, R41, RZ ;  /* 0x0000002927277224 */ /* 0x000fc400078e02ff */
[----:B------:R-:W1:Y:S01]  /*5090*/  LDC R41, c[0x0][0x3a8] ;  /* 0x0000ea00ff297b82 */ /* 0x000e620000000800 */
[----:B0-----:R-:W-:-:S04]  /*50a0*/  IADD3 R2, P6, PT, R10, R54, RZ ;  /* 0x000000360a027210 */ /* 0x001fc80007fde0ff */
[----:B------:R-:W-:Y:S02]  /*50b0*/  LEA.HI.X.SX32 R3, R10, R53, 0x1, P6 ;  /* 0x000000350a037211 */ /* 0x000fe400030f0eff */
[----:B------:R-:W-:-:S04]  /*50c0*/  IADD3 R10, P6, PT, R8, R54, RZ ;  /* 0x00000036080a7210 */ /* 0x000fc80007fde0ff */
[----:B------:R-:W-:Y:S02]  /*50d0*/  LEA.HI.X.SX32 R11, R8, R53, 0x1, P6 ;  /* 0x00000035080b7211 */ /* 0x000fe400030f0eff */
[----:B------:R-:W-:-:S04]  /*50e0*/  IADD3 R8, P6, PT, R39, R54, RZ ;  /* 0x0000003627087210 */ /* 0x000fc80007fde0ff */
[----:B------:R-:W-:Y:S02]  /*50f0*/  LEA.HI.X.SX32 R9, R39, R53, 0x1, P6 ;  /* 0x0000003527097211 */ /* 0x000fe400030f0eff */
[----:B------:R-:W-:-:S04]  /*5100*/  SHF.R.U32.HI R39, RZ, 0x7, R43 ;  /* 0x00000007ff277819 */ /* 0x000fc8000001162b */
[----:B------:R-:W-:-:S04]  /*5110*/  SGXT.U32 R39, R39, 0x2 ;  /* 0x000000022727781a */ /* 0x000fc80000000000 */
[----:B------:R-:W-:-:S05]  /*5120*/  LOP3.LUT R39, R39, 0x58, RZ, 0xfc, !PT ;  /* 0x0000005827277812 */ /* 0x000fca00078efcff */
[----:B-1----:R-:W-:Y:S02]  /*5130*/  IMAD R39, R39, R41, RZ ;  /* 0x0000002927277224 */ /* 0x002fe400078e02ff */
[----:B------:R-:W0:Y:S01]  /*5140*/  S2R R41, SR_TID.X ;  /* 0x0000000000297919 */ /* 0x000e220000002100 */
[----:B------:R-:W-:Y:S02]  /*5150*/  SHF.R.U32.HI R40, RZ, 0x7, R43 ;  /* 0x00000007ff287819 */ /* 0x000fe4000001162b */
[----:B------:R-:W1:Y:S02]  /*5160*/  LDC R43, c[0x0][0x3a8] ;  /* 0x0000ea00ff2b7b82 */ /* 0x000e640000000800 */
[----:B------:R-:W-:-:S04]  /*5170*/  SGXT.U32 R40, R40, 0x2 ;  /* 0x000000022828781a */ /* 0x000fc80000000000 */
[----:B------:R-:W-:-:S05]  /*5180*/  LOP3.LUT R40, R40, 0x54, RZ, 0xfc, !PT ;  /* 0x0000005428287812 */ /* 0x000fca00078efcff */
[----:B------:R-:W-:Y:S01]  /*5190*/  IMAD R40, R40, R42, RZ ;  /* 0x0000002a28287224 */ /* 0x000fe200078e02ff */
[----:B0-----:R-:W-:-:S04]  /*51a0*/  SHF.R.U32.HI R42, RZ, 0x7, R41 ;  /* 0x00000007ff2a7819 */ /* 0x001fc80000011629 */
[----:B------:R-:W-:-:S04]  /*51b0*/  SGXT.U32 R42, R42, 0x2 ;  /* 0x000000022a2a781a */ /* 0x000fc80000000000 */
[----:B------:R-:W-:-:S05]  /*51c0*/  LOP3.LUT R42, R42, 0x64, RZ, 0xfc, !PT ;  /* 0x000000642a2a7812 */ /* 0x000fca00078efcff */
[----:B-1----:R-:W-:Y:S02]  /*51d0*/  IMAD R42, R42, R43, RZ ;  /* 0x0000002b2a2a7224 */ /* 0x002fe400078e02ff */
[----:B------:R-:W2:Y:S01]  /*51e0*/  LDL R43, [R1+0x2e8] ;  /* 0x0002e800012b7983 */ /* 0x000ea20000100800 */
[----:B------:R-:W-:Y:S02]  /*51f0*/  PRMT R7, RZ, 0x7610, R7 ;  /* 0x00007610ff077816 */ /* 0x000fe40000000007 */
[----:B------:R-:W-:-:S04]  /*5200*/  LOP3.LUT R6, R50, 0x50, RZ, 0xfc, !PT ;  /* 0x0000005032067812 */ /* 0x000fc800078efcff */
[----:B------:R0:W3:Y:S01]  /*5210*/  @!P1 LDG.E.U8 R7, desc[UR10][R4.64] ;  /* 0x0000000a04079981 */ /* 0x0000e2000c1e1100 */
[----:B------:R-:W-:Y:S02]  /*5220*/  ISETP.GE.AND P5, PT, R6, UR8, PT ;  /* 0x0000000806007c0c */ /* 0x000fe4000bfa6270 */
[C---:B------:R-:W-:Y:S02]  /*5230*/  LOP3.LUT R6, R50.reuse, 0x54, RZ, 0xfc, !PT ;  /* 0x0000005432067812 */ /* 0x040fe400078efcff */
[----:B0-----:R-:W-:Y:S02]  /*5240*/  PRMT R4, RZ, 0x7610, R4 ;  /* 0x00007610ff047816 */ /* 0x001fe40000000004 */
[----:B------:R-:W-:Y:S02]  /*5250*/  LOP3.LUT R5, R50, 0x60, RZ, 0xfc, !PT ;  /* 0x0000006032057812 */ /* 0x000fe400078efcff */
[----:B------:R-:W-:Y:S02]  /*5260*/  ISETP.GE.AND P0, PT, R6, UR8, PT ;  /* 0x0000000806007c0c */ /* 0x000fe4000bf06270 */
[----:B------:R0:W3:Y:S01]  /*5270*/  @!P2 LDG.E.U8 R4, desc[UR10][R2.64] ;  /* 0x0000000a0204a981 */ /* 0x0000e2000c1e1100 */
[----:B------:R-:W-:-:S02]  /*5280*/  LOP3.LUT R6, R50, 0x58, RZ, 0xfc, !PT ;  /* 0x0000005832067812 */ /* 0x000fc400078efcff */
[----:B------:R-:W-:Y:S02]  /*5290*/  ISETP.GE.AND P2, PT, R5, UR8, PT ;  /* 0x0000000805007c0c */ /* 0x000fe4000bf46270 */
[----:B------:R-:W-:Y:S02]  /*52a0*/  PRMT R5, RZ, 0x7610, R5 ;  /* 0x00007610ff057816 */ /* 0x000fe40000000005 */
[----:B0-----:R-:W-:-:S04]  /*52b0*/  PRMT R2, RZ, 0x7610, R2 ;  /* 0x00007610ff027816 */ /* 0x001fc80000000002 */
[----:B------:R-:W3:Y:S01]  /*52c0*/  @!P5 LDG.E.U8 R5, desc[UR10][R8.64] ;  /* 0x0000000a0805d981 */ /* 0x000ee2000c1e1100 */
[----:B------:R-:W-:Y:S02]  /*52d0*/  LOP3.LUT R3, R50, 0x64, RZ, 0xfc, !PT ;  /* 0x0000006432037812 */ /* 0x000fe400078efcff */
[----:B------:R-:W-:Y:S01]  /*52e0*/  ISETP.GE.AND P4, PT, R6, UR8, PT ;  /* 0x0000000806007c0c */ /* 0x000fe2000bf86270 */
[----:B------:R0:W3:Y:S01]  /*52f0*/  @!P3 LDG.E.U8 R2, desc[UR10][R10.64] ;  /* 0x0000000a0a02b981 */ /* 0x0000e2000c1e1100 */
[C---:B------:R-:W-:Y:S02]  /*5300*/  LOP3.LUT R6, R50.reuse, 0x5c, RZ, 0xfc, !PT ;  /* 0x0000005c32067812 */ /* 0x040fe400078efcff */
[----:B------:R-:W-:Y:S02]  /*5310*/  ISETP.GE.AND P3, PT, R3, UR8, PT ;  /* 0x0000000803007c0c */ /* 0x000fe4000bf66270 */
[----:B------:R-:W-:Y:S02]  /*5320*/  LOP3.LUT R3, R50, 0x68, RZ, 0xfc, !PT ;  /* 0x0000006832037812 */ /* 0x000fe400078efcff */
[----:B0-----:R-:W-:-:S02]  /*5330*/  IADD3 R10, P6, PT, R40, R54, RZ ;  /* 0x00000036280a7210 */ /* 0x001fc40007fde0ff */
[----:B------:R-:W-:Y:S02]  /*5340*/  ISETP.GE.AND P1, PT, R6, UR8, PT ;  /* 0x0000000806007c0c */ /* 0x000fe4000bf26270 */
[-C--:B------:R-:W-:Y:S02]  /*5350*/  LEA.HI.X.SX32 R11, R40, R53.reuse, 0x1, P6 ;  /* 0x00000035280b7211 */ /* 0x080fe400030f0eff */
[----:B------:R-:W-:Y:S02]  /*5360*/  PRMT R6, RZ, 0x7610, R6 ;  /* 0x00007610ff067816 */ /* 0x000fe40000000006 */
[----:B------:R-:W-:Y:S02]  /*5370*/  IADD3 R8, P6, PT, R39, R54, RZ ;  /* 0x0000003627087210 */ /* 0x000fe40007fde0ff */
[----:B------:R-:W-:Y:S02]  /*5380*/  ISETP.GE.AND P5, PT, R3, UR8, PT ;  /* 0x0000000803007c0c */ /* 0x000fe4000bfa6270 */
[----:B------:R-:W-:Y:S01]  /*5390*/  PRMT R3, RZ, 0x7610, R3 ;  /* 0x00007610ff037816 */ /* 0x000fe20000000003 */
[----:B------:R-:W3:Y:S01]  /*53a0*/  @!P0 LDG.E.U8 R6, desc[UR10][R10.64] ;  /* 0x0000000a0a068981 */ /* 0x000ee2000c1e1100 */
[----:B------:R-:W-:-:S03]  /*53b0*/  LEA.HI.X.SX32 R9, R39, R53, 0x1, P6 ;  /* 0x0000003527097211 */ /* 0x000fc600030f0eff */
[----:B------:R-:W3:Y:S04]  /*53c0*/  LDL R39, [R1+0x2ec] ;  /* 0x0002ec0001277983 */ /* 0x000ee80000100800 */
[----:B------:R0:W4:Y:S02]  /*53d0*/  @!P4 LDG.E.U8 R3, desc[UR10][R8.64] ;  /* 0x0000000a0803c981 */ /* 0x000124000c1e1100 */
[----:B0-----:R-:W-:Y:S02]  /*53e0*/  PRMT R8, RZ, 0x7610, R8 ;  /* 0x00007610ff087816 */ /* 0x001fe40000000008 */
[----:B--2---:R-:W-:-:S04]  /*53f0*/  IADD3 R10, P6, PT, R43, R54, RZ ;  /* 0x000000362b0a7210 */ /* 0x004fc80007fde0ff */
[----:B------:R-:W-:-:S05]  /*5400*/  LEA.HI.X.SX32 R11, R43, R53, 0x1, P6 ;  /* 0x000000352b0b7211 */ /* 0x000fca00030f0eff */
[----:B------:R-:W2:Y:S04]  /*5410*/  @!P2 LDG.E.U8 R8, desc[UR10][R10.64] ;  /* 0x0000000a0a08a981 */ /* 0x000ea8000c1e1100 */
[----:B------:R-:W2:Y:S04]  /*5420*/  LDL R10, [R1+0x2f4] ;  /* 0x0002f400010a7983 */ /* 0x000ea80000100800 */
[----:B------:R-:W4:Y:S01]  /*5430*/  LDL R11, [R1+0x2f8] ;  /* 0x0002f800010b7983 */ /* 0x000f220000100800 */
[C---:B------:R-:W-:Y:S02]  /*5440*/  LOP3.LUT R40, R50.reuse, 0x6c, RZ, 0xfc, !PT ;  /* 0x0000006c32287812 */ /* 0x040fe400078efcff */
[----:B------:R-:W-:-:S02]  /*5450*/  LOP3.LUT R41, R50, 0x70, RZ, 0xfc, !PT ;  /* 0x0000007032297812 */ /* 0x000fc400078efcff */
[----:B------:R-:W-:Y:S02]  /*5460*/  ISETP.GE.AND P0, PT, R40, UR8, PT ;  /* 0x0000000828007c0c */ /* 0x000fe4000bf06270 */
[C---:B------:R-:W-:Y:S02]  /*5470*/  IADD3 R40, P4, PT, R42.reuse, R54, RZ ;  /* 0x000000362a287210 */ /* 0x040fe40007f9e0ff */
[----:B------:R-:W-:Y:S02]  /*5480*/  ISETP.GE.AND P6, PT, R41, UR8, PT ;  /* 0x0000000829007c0c */ /* 0x000fe4000bfc6270 */
[----:B------:R-:W-:Y:S02]  /*5490*/  PRMT R9, RZ, 0x7610, R9 ;  /* 0x00007610ff097816 */ /* 0x000fe40000000009 */
[----:B------:R-:W-:Y:S02]  /*54a0*/  LEA.HI.X.SX32 R41, R42, R53, 0x1, P4 ;  /* 0x000000352a297211 */ /* 0x000fe400020f0eff */
[----:B------:R-:W-:-:S03]  /*54b0*/  LOP3.LUT R42, R50, 0x74, RZ, 0xfc, !PT ;  /* 0x00000074322a7812 */ /* 0x000fc600078efcff */
[----:B------:R3:W4:Y:S01]  /*54c0*/  @!P3 LDG.E.U8 R9, desc[UR10][R40.64] ;  /* 0x0000000a2809b981 */ /* 0x000722000c1e1100 */
[----:B------:R-:W-:Y:S02]  /*54d0*/  ISETP.GE.AND P2, PT, R42, UR8, PT ;  /* 0x000000082a007c0c */ /* 0x000fe4000bf46270 */
[----:B------:R-:W-:Y:S02]  /*54e0*/  PRMT R49, RZ, 0x7610, R49 ;  /* 0x00007610ff317816 */ /* 0x000fe40000000031 */
[----:B---3--:R-:W-:-:S04]  /*54f0*/  IADD3 R40, P4, PT, R39, R54, RZ ;  /* 0x0000003627287210 */ /* 0x008fc80007f9e0ff */
[-C--:B------:R-:W-:Y:S02]  /*5500*/  LEA.HI.X.SX32 R41, R39, R53.reuse, 0x1, P4 ;  /* 0x0000003527297211 */ /* 0x080fe400020f0eff */
[----:B------:R-:W-:Y:S01]  /*5510*/  PRMT R55, RZ, 0x7610, R55 ;  /* 0x00007610ff377816 */ /* 0x000fe20000000037 */
[----:B------:R-:W3:Y:S01]  /*5520*/  LDL R39, [R1+0x300] ;  /* 0x0003000001277983 */ /* 0x000ee20000100800 */
[----:B--2---:R-:W-:Y:S01]  /*5530*/  IMAD.MOV.U32 R43, RZ, RZ, R10 ;  /* 0x000000ffff2b7224 */ /* 0x004fe200078e000a */
[----:B------:R-:W-:Y:S02]  /*5540*/  IADD3 R42, P3, PT, R10, R54, RZ ;  /* 0x000000360a2a7210 */ /* 0x000fe40007f7e0ff */
[----:B------:R-:W-:Y:S02]  /*5550*/  LOP3.LUT R10, R50, 0x78, RZ, 0xfc, !PT ;  /* 0x00000078320a7812 */ /* 0x000fe400078efcff */
[----:B------:R-:W-:Y:S02]  /*5560*/  LEA.HI.X.SX32 R43, R43, R53, 0x1, P3 ;  /* 0x000000352b2b7211 */ /* 0x000fe400018f0eff */
[----:B------:R-:W-:-:S02]  /*5570*/  ISETP.GE.AND P3, PT, R10, UR8, PT ;  /* 0x000000080a007c0c */ /* 0x000fc4000bf66270 */
[----:B----4-:R-:W-:Y:S01]  /*5580*/  IADD3 R10, P4, PT, R11, R54, RZ ;  /* 0x000000360b0a7210 */ /* 0x010fe20007f9e0ff */
[----:B------:R0:W2:Y:S04]  /*5590*/  @!P6 LDG.E.U8 R49, desc[UR10][R42.64] ;  /* 0x0000000a2a31e981 */ /* 0x0000a8000c1e1100 */
[----:B------:R-:W4:Y:S04]  /*55a0*/  LDL R11, [R1+0x2f8] ;  /* 0x0002f800010b7983 */ /* 0x000f280000100800 */
[----:B------:R-:W0:Y:S01]  /*55b0*/  LDL R43, [R1+0x2fc] ;  /* 0x0002fc00012b7983 */ /* 0x000e220000100800 */
[----:B----4-:R-:W-:-:S02]  /*55c0*/  LEA.HI.X.SX32 R11, R11, R53, 0x1, P4 ;  /* 0x000000350b0b7211 */ /* 0x010fc400020f0eff */
[----:B0-----:R-:W-:Y:S02]  /*55d0*/  IADD3 R42, P4, PT, R43, R54, RZ ;  /* 0x000000362b2a7210 */ /* 0x001fe40007f9e0ff */
[----:B------:R-:W4:Y:S01]  /*55e0*/  LDL R43, [R1+0x2fc] ;  /* 0x0002fc00012b7983 */ /* 0x000f220000100800 */
[----:B------:R-:W-:-:S04]  /*55f0*/  LOP3.LUT R50, R50, 0x7c, RZ, 0xfc, !PT ;  /* 0x0000007c32327812 */ /* 0x000fc800078efcff */
[----:B------:R-:W-:Y:S02]  /*5600*/  ISETP.GE.AND P6, PT, R50, UR8, PT ;  /* 0x0000000832007c0c */ /* 0x000fe4000bfc6270 */
[----:B------:R-:W-:-:S06]  /*5610*/  PRMT R50, RZ, 0x7610, R50 ;  /* 0x00007610ff327816 */ /* 0x000fcc0000000032 */
[----:B------:R-:W2:Y:S04]  /*5620*/  @!P5 LDG.E.U8 R50, desc[UR10][R40.64] ;  /* 0x0000000a2832d981 */ /* 0x000ea8000c1e1100 */
[----:B------:R-:W2:Y:S01]  /*5630*/  LDL R41, [R1+0x2e4] ;  /* 0x0002e40001297983 */ /* 0x000ea20000100800 */
[----:B------:R-:W-:-:S06]  /*5640*/  PRMT R51, RZ, 0x7610, R51 ;  /* 0x00007610ff337816 */ /* 0x000fcc0000000033 */
[----:B------:R-:W2:Y:S01]  /*5650*/  @!P2 LDG.E.U8 R51, desc[UR10][R10.64] ;  /* 0x0000000a0a33a981 */ /* 0x000ea2000c1e1100 */
[----:B----4-:R-:W-:-:S05]  /*5660*/  LEA.HI.X.SX32 R43, R43, R53, 0x1, P4 ;  /* 0x000000352b2b7211 */ /* 0x010fca00020f0eff */
[----:B------:R3:W4:Y:S04]  /*5670*/  @!P3 LDG.E.U8 R55, desc[UR10][R42.64] ;  /* 0x0000000a2a37b981 */ /* 0x000728000c1e1100 */
[----:B------:R-:W4:Y:S01]  /*5680*/  LDL R43, [R1+0x2f0] ;  /* 0x0002f000012b7983 */ /* 0x000f220000100800 */
[-C--:B---3--:R-:W-:Y:S02]  /*5690*/  IADD3 R42, P2, PT, R39, R54.reuse, RZ ;  /* 0x00000036272a7210 */ /* 0x088fe40007f5e0ff */
[----:B--2---:R-:W-:Y:S01]  /*56a0*/  IADD3 R10, P4, PT, R41, R54, RZ ;  /* 0x00000036290a7210 */ /* 0x004fe20007f9e0ff */
[----:B------:R-:W-:Y:S01]  /*56b0*/  IMAD.MOV.U32 R11, RZ, RZ, R41 ;  /* 0x000000ffff0b7224 */ /* 0x000fe200078e0029 */
[----:B------:R-:W-:Y:S04]  /*56c0*/  STL [R1+0x3a0], R54 ;  /* 0x0003a03601007387 */ /* 0x000fe80000100800 */
[----:B------:R-:W-:Y:S01]  /*56d0*/  LEA.HI.X.SX32 R11, R11, R53, 0x1, P4 ;  /* 0x000000350b0b7211 */ /* 0x000fe200020f0eff */
[----:B------:R0:W-:Y:S01]  /*56e0*/  STL [R1+0x39c], R53 ;  /* 0x00039c3501007387 */ /* 0x0001e20000100800 */
[----:B------:R-:W-:-:S02]  /*56f0*/  PRMT R58, RZ, 0x7610, R58 ;  /* 0x00007610ff3a7816 */ /* 0x000fc4000000003a */
[----:B------:R-:W-:Y:S02]  /*5700*/  PRMT R59, RZ, 0x7610, R59 ;  /* 0x00007610ff3b7816 */ /* 0x000fe4000000003b */
[----:B------:R-:W-:Y:S02]  /*5710*/  PRMT R61, RZ, 0x7610, R61 ;  /* 0x00007610ff3d7816 */ /* 0x000fe4000000003d */
[----:B------:R1:W2:Y:S02]  /*5720*/  @!P1 LDG.E.U8 R58, desc[UR10][R10.64] ;  /* 0x0000000a0a3a9981 */ /* 0x0002a4000c1e1100 */
[----:B-1----:R-:W-:Y:S01]  /*5730*/  LOP3.LUT R10, R37, 0x7f, RZ, 0xc0, !PT ;  /* 0x0000007f250a7812 */ /* 0x002fe200078ec0ff */
[----:B----4-:R-:W-:Y:S01]  /*5740*/  IMAD.MOV.U32 R41, RZ, RZ, R43 ;  /* 0x000000ffff297224 */ /* 0x010fe200078e002b */
[----:B------:R-:W-:Y:S02]  /*5750*/  IADD3 R40, P3, PT, R43, R54, RZ ;  /* 0x000000362b287210 */ /* 0x000fe40007f7e0ff */
[----:B------:R-:W-:-:S02]  /*5760*/  LEA.HI.X.SX32 R43, R39, R53, 0x1, P2 ;  /* 0x00000035272b7211 */ /* 0x000fc400010f0eff */
[----:B------:R-:W-:Y:S02]  /*5770*/  LEA.HI.X.SX32 R41, R41, R53, 0x1, P3 ;  /* 0x0000003529297211 */ /* 0x000fe400018f0eff */
[----:B0-----:R-:W0:Y:S03]  /*5780*/  S2R R53, SR_TID.X ;  /* 0x0000000000357919 */ /* 0x001e260000002100 */
[----:B------:R-:W3:Y:S04]  /*5790*/  @!P0 LDG.E.U8 R59, desc[UR10][R40.64] ;  /* 0x0000000a283b8981 */ /* 0x000ee8000c1e1100 */
[----:B------:R-:W4:Y:S01]  /*57a0*/  @!P6 LDG.E.U8 R61, desc[UR10][R42.64] ;  /* 0x0000000a2a3de981 */ /* 0x000f22000c1e1100 */
[----:B0-----:R-:W-:-:S04]  /*57b0*/  LOP3.LUT R39, R53, 0x180, RZ, 0xc0, !PT ;  /* 0x0000018035277812 */ /* 0x001fc800078ec0ff */
[----:B------:R-:W-:-:S04]  /*57c0*/  SHF.R.U32.HI R54, RZ, 0x4, R39 ;  /* 0x00000004ff367819 */ /* 0x000fc80000011627 */
[----:B------:R-:W-:Y:S01]  /*57d0*/  LOP3.LUT R54, R54, 0x1ff, R53, 0x78, !PT ;  /* 0x000001ff36367812 */ /* 0x000fe200078e7835 */
[----:B------:R-:W-:Y:S06]  /*57e0*/  BAR.SYNC.DEFER_BLOCKING 0x0 ;  /* 0x0000000000007b1d */ /* 0x000fec0000010000 */
[----:B------:R0:W-:Y:S04]  /*57f0*/  STS.U8 [R54+UR5], R30 ;  /* 0x0000001e36007988 */ /* 0x0001e80008000005 */
[----:B------:R-:W-:Y:S04]  /*5800*/  STS.U8 [R54+UR5+0x800], R31 ;  /* 0x0008001f36007988 */ /* 0x000fe80008000005 */
[----:B------:R1:W-:Y:S01]  /*5810*/  STS.U8 [R54+UR5+0x1000], R33 ;  /* 0x0010002136007988 */ /* 0x0003e20008000005 */
[----:B------:R-:W-:-:S03]  /*5820*/  SHF.R.U32.HI R39, RZ, 0x4, R39 ;  /* 0x00000004ff277819 */ /* 0x000fc60000011627 */
[----:B0-----:R-:W4:Y:S01]  /*5830*/  LDL.LU R30, [R1+0x494] ;  /* 0x00049400011e7983 */ /* 0x001f220000300800 */
[----:B-1----:R-:W0:Y:S03]  /*5840*/  S2R R33, SR_TID.X ;  /* 0x0000000000217919 */ /* 0x002e260000002100 */
[----:B------:R1:W-:Y:S04]  /*5850*/  STS.U8 [R54+UR5+0x1800], R44 ;  /* 0x0018002c36007988 */ /* 0x0003e80008000005 */
[----:B------:R-:W-:Y:S04]  /*5860*/  STS.U8 [R54+UR5+0x2000], R48 ;  /* 0x0020003036007988 */ /* 0x000fe80008000005 */
[----:B------:R-:W-:Y:S04]  /*5870*/  STS.U8 [R54+UR5+0x2800], R5 ;  /* 0x0028000536007988 */ /* 0x000fe80008000005 */
[----:B------:R-:W-:Y:S04]  /*5880*/  STS.U8 [R54+UR5+0x3000], R8 ;  /* 0x0030000836007988 */ /* 0x000fe80008000005 */
[----:B------:R-:W-:Y:S04]  /*5890*/  STS.U8 [R54+UR5+0x3800], R49 ;  /* 0x0038003136007988 */ /* 0x000fe80008000005 */
[----:B------:R-:W4:Y:S04]  /*58a0*/  LDL.LU R31, [R1+0x490] ;  /* 0x00049000011f7983 */ /* 0x000f280000300800 */
[----:B-1----:R-:W4:Y:S01]  /*58b0*/  LDL.LU R44, [R1+0x48c] ;  /* 0x00048c00012c7983 */ /* 0x002f220000300800 */
[----:B0-----:R-:W-:-:S04]  /*58c0*/  LOP3.LUT R39, R39, 0x1ff, R33, 0x78, !PT ;  /* 0x000001ff27277812 */ /* 0x001fc800078e7821 */
[----:B------:R-:W-:Y:S02]  /*58d0*/  LOP3.LUT R39, R39, 0x20, RZ, 0x3c, !PT ;  /* 0x0000002027277812 */ /* 0x000fe400078e3cff */
[----:B------:R-:W-:-:S03]  /*58e0*/  LOP3.LUT R33, R33, 0x180, RZ, 0xc0, !PT ;  /* 0x0000018021217812 */ /* 0x000fc600078ec0ff */
[----:B------:R0:W-:Y:S04]  /*58f0*/  STS.U8 [R39+UR5+0x200], R45 ;  /* 0x0002002d27007988 */ /* 0x0001e80008000005 */
[----:B------:R1:W-:Y:S04]  /*5900*/  STS.U8 [R39+UR5+0xa00], R46 ;  /* 0x000a002e27007988 */ /* 0x0003e80008000005 */
[----:B------:R-:W-:Y:S04]  /*5910*/  STS.U8 [R39+UR5+0x1200], R32 ;  /* 0x0012002027007988 */ /* 0x000fe80008000005 */
[----:B------:R2:W-:Y:S04]  /*5920*/  STS.U8 [R39+UR5+0x1a00], R36 ;  /* 0x001a002427007988 */ /* 0x0005e80008000005 */
[----:B0-----:R-:W4:Y:S04]  /*5930*/  LDL.LU R45, [R1+0x488] ;  /* 0x00048800012d7983 */ /* 0x001f280000300800 */
[----:B-1----:R-:W4:Y:S01]  /*5940*/  LDL.LU R46, [R1+0x484] ;  /* 0x00048400012e7983 */ /* 0x002f220000300800 */
[----:B--2---:R-:W-:-:S03]  /*5950*/  SHF.R.U32.HI R36, RZ, 0x4, R33 ;  /* 0x00000004ff247819 */ /* 0x004fc60000011621 */
[----:B------:R-:W2:Y:S01]  /*5960*/  LDL R32, [R1+0x114] ;  /* 0x0001140001207983 */ /* 0x000ea20000100800 */
[----:B------:R-:W-:Y:S02]  /*5970*/  LOP3.LUT R36, R36, 0x1ff, R37, 0x78, !PT ;  /* 0x000001ff24247812 */ /* 0x000fe400078e7825 */
[----:B------:R-:W-:Y:S01]  /*5980*/  ISETP.GE.AND P0, PT, R10, UR8, PT ;  /* 0x000000080a007c0c */ /* 0x000fe2000bf06270 */
[----:B------:R-:W2:Y:S01]  /*5990*/  LDL R5, [R1+0x110] ;  /* 0x0001100001057983 */ /* 0x000ea20000100800 */
[----:B------:R-:W-:-:S03]  /*59a0*/  LOP3.LUT R36, R36, 0x40, RZ, 0x3c, !PT ;  /* 0x0000004024247812 */ /* 0x000fc600078e3cff */
[----:B------:R-:W2:Y:S04]  /*59b0*/  LDL R10, [R1+0x254] ;  /* 0x00025400010a7983 */ /* 0x000ea80000100800 */
[----:B------:R-:W-:Y:S04]  /*59c0*/  STS.U8 [R39+UR5+0x2200], R7 ;  /* 0x0022000727007988 */ /* 0x000fe80008000005 */
[----:B------:R0:W-:Y:S04]  /*59d0*/  STS.U8 [R39+UR5+0x2a00], R6 ;  /* 0x002a000627007988 */ /* 0x0001e80008000005 */
[----:B------:R-:W-:Y:S04]  /*59e0*/  STS.U8 [R39+UR5+0x3200], R9 ;  /* 0x0032000927007988 */ /* 0x000fe80008000005 */
[----:B------:R-:W-:Y:S04]  /*59f0*/  STS.U8 [R39+UR5+0x3a00], R51 ;  /* 0x003a003327007988 */ /* 0x000fe80008000005 */
[----:B------:R-:W-:Y:S04]  /*5a00*/  STS.U8 [R36+UR5+0x400], R38 ;  /* 0x0004002624007988 */ /* 0x000fe80008000005 */
[----:B------:R1:W-:Y:S04]  /*5a10*/  STS.U8 [R36+UR5+0xc00], R27 ;  /* 0x000c001b24007988 */ /* 0x0003e80008000005 */
[----:B------:R-:W2:Y:S01]  /*5a20*/  LDL R11, [R1+0x250] ;  /* 0x00025000010b7983 */ /* 0x000ea20000100800 */
[----:B------:R-:W-:-:S03]  /*5a30*/  SHF.R.U32.HI R33, RZ, 0x4, R33 ;  /* 0x00000004ff217819 */ /* 0x000fc60000011621 */
[----:B0-----:R-:W2:Y:S04]  /*5a40*/  LDL R6, [R1+0x104] ;  /* 0x0001040001067983 */ /* 0x001ea80000100800 */
[----:B-1----:R-:W2:Y:S04]  /*5a50*/  LDL R27, [R1+0x10c] ;  /* 0x00010c00011b7983 */ /* 0x002ea80000100800 */
[----:B------:R0:W-:Y:S01]  /*5a60*/  STS.U8 [R36+UR5+0x1400], R26 ;  /* 0x0014001a24007988 */ /* 0x0001e20008000005 */
[----:B------:R-:W-:-:S03]  /*5a70*/  PRMT R47, RZ, 0x7610, R47 ;  /* 0x00007610ff2f7816 */ /* 0x000fc6000000002f */
[----:B------:R-:W2:Y:S04]  /*5a80*/  LDL R7, [R1+0x24c] ;  /* 0x00024c0001077983 */ /* 0x000ea80000100800 */
[----:B------:R-:W2:Y:S04]  /*5a90*/  LDL R9, [R1+0x248] ;  /* 0x0002480001097983 */ /* 0x000ea80000100800 */
[----:B0-----:R-:W2:Y:S01]  /*5aa0*/  LDL R26, [R1+0x108] ;  /* 0x00010800011a7983 */ /* 0x001ea20000100800 */
[----:B------:R-:W-:-:S03]  /*5ab0*/  LOP3.LUT R33, R33, 0x1ff, R37, 0x78, !PT ;  /* 0x000001ff21217812 */ /* 0x000fc600078e7825 */
[----:B------:R-:W-:Y:S01]  /*5ac0*/  STS.U8 [R36+UR5+0x1c00], R57 ;  /* 0x001c003924007988 */ /* 0x000fe20008000005 */
[----:B------:R-:W-:-:S03]  /*5ad0*/  LOP3.LUT R33, R33, 0x60, RZ, 0x3c, !PT ;  /* 0x0000006021217812 */ /* 0x000fc600078e3cff */
[----:B------:R-:W-:Y:S04]  /*5ae0*/  STS.U8 [R36+UR5+0x2400], R4 ;  /* 0x0024000424007988 */ /* 0x000fe80008000005 */
[----:B------:R-:W-:Y:S04]  /*5af0*/  STS.U8 [R36+UR5+0x2c00], R3 ;  /* 0x002c000324007988 */ /* 0x000fe80008000005 */
[----:B------:R-:W-:Y:S04]  /*5b00*/  STS.U8 [R36+UR5+0x3400], R50 ;  /* 0x0034003224007988 */ /* 0x000fe80008000005 */
[----:B------:R-:W-:Y:S04]  /*5b10*/  STS.U8 [R36+UR5+0x3c00], R55 ;  /* 0x003c003724007988 */ /* 0x000fe80008000005 */
[----:B------:R-:W-:Y:S04]  /*5b20*/  STS.U8 [R33+UR5+0x600], R35 ;  /* 0x0006002321007988 */ /* 0x000fe80008000005 */
[----:B------:R-:W-:Y:S04]  /*5b30*/  STS.U8 [R33+UR5+0xe00], R34 ;  /* 0x000e002221007988 */ /* 0x000fe80008000005 */
[----:B------:R0:W-:Y:S04]  /*5b40*/  STS.U8 [R33+UR5+0x1600], R25 ;  /* 0x0016001921007988 */ /* 0x0001e80008000005 */
[----:B------:R-:W-:Y:S04]  /*5b50*/  STS.U8 [R33+UR5+0x1e00], R56 ;  /* 0x001e003821007988 */ /* 0x000fe80008000005 */
[----:B------:R-:W-:Y:S04]  /*5b60*/  STS.U8 [R33+UR5+0x2600], R2 ;  /* 0x0026000221007988 */ /* 0x000fe80008000005 */
[----:B------:R-:W-:Y:S01]  /*5b70*/  STS.U8 [R33+UR5+0x2e00], R58 ;  /* 0x002e003a21007988 */ /* 0x000fe20008000005 */
[----:B0----5:R-:W-:-:S03]  /*5b80*/  SHF.R.S32.HI R25, RZ, 0x1f, R52 ;  /* 0x0000001fff197819 */ /* 0x021fc60000011434 */
[----:B------:R-:W2:Y:S04]  /*5b90*/  LDL R8, [R1+0x244] ;  /* 0x0002440001087983 */ /* 0x000ea80000100800 */
[----:B---3--:R-:W-:Y:S04]  /*5ba0*/  STS.U8 [R33+UR5+0x3600], R59 ;  /* 0x0036003b21007988 */ /* 0x008fe80008000005 */
[----:B----4-:R0:W-:Y:S04]  /*5bb0*/  STS.U8 [R33+UR5+0x3e00], R61 ;  /* 0x003e003d21007988 */ /* 0x0101e80008000005 */
[----:B0-----:R-:W3:Y:S01]  /*5bc0*/  LDL R33, [R1+0x100] ;  /* 0x0001000001217983 */ /* 0x001ee20000100800 */
[----:B------:R-:W-:-:S02]  /*5bd0*/  PRMT R23, RZ, 0x7610, R23 ;  /* 0x00007610ff177816 */ /* 0x000fc40000000017 */
[C---:B--2---:R-:W-:Y:S01]  /*5be0*/  IADD3 RZ, P2, PT, R52.reuse, R32, RZ ;  /* 0x0000002034ff7210 */ /* 0x044fe20007f5e0ff */
[C---:B------:R-:W-:Y:S02]  /*5bf0*/  IMAD.IADD R2, R52.reuse, 0x1, R32 ;  /* 0x0000000134027824 */ /* 0x040fe400078e0220 */
[----:B------:R-:W2:Y:S01]  /*5c00*/  LDL R32, [R1+0xfc] ;  /* 0x0000fc0001207983 */ /* 0x000ea20000100800 */
[C---:B------:R-:W-:Y:S01]  /*5c10*/  IADD3 RZ, P1, PT, R52.reuse, R5, RZ ;  /* 0x0000000534ff7210 */ /* 0x040fe20007f3e0ff */
[----:B------:R-:W-:Y:S01]  /*5c20*/  IMAD.X R3, R25, 0x1, R10, P2 ;  /* 0x0000000119037824 */ /* 0x000fe200010e060a */
[----:B------:R-:W-:Y:S01]  /*5c30*/  BAR.SYNC.DEFER_BLOCKING 0x0 ;  /* 0x0000000000007b1d */ /* 0x000fe20000010000 */
[----:B------:R-:W-:-:S05]  /*5c40*/  IMAD.IADD R4, R52, 0x1, R5 ;  /* 0x0000000134047824 */ /* 0x000fca00078e0205 */
[----:B------:R-:W4:Y:S04]  /*5c50*/  LDL R10, [R1+0xf8] ;  /* 0x0000f800010a7983 */ /* 0x000f280000100800 */
[----:B------:R0:W4:Y:S01]  /*5c60*/  @!P0 LDG.E.U8 R47, desc[UR10][R2.64] ;  /* 0x0000000a022f8981 */ /* 0x000122000c1e1100 */
[----:B------:R-:W-:-:S03]  /*5c70*/  IMAD.X R5, R25, 0x1, R11, P1 ;  /* 0x0000000119057824 */ /* 0x000fc600008e060b */
[----:B------:R-:W4:Y:S04]  /*5c80*/  LDL R11, [R1+0x240] ;  /* 0x00024000010b7983 */ /* 0x000f280000100800 */
[----:B------:R1:W4:Y:S01]  /*5c90*/  @!P0 LDG.E.U8 R23, desc[UR10][R4.64] ;  /* 0x0000000a04178981 */ /* 0x000322000c1e1100 */
[C---:B------:R-:W-:Y:S01]  /*5ca0*/  IADD3 RZ, P3, PT, R52.reuse, R27, RZ ;  /* 0x0000001b34ff7210 */ /* 0x040fe20007f7e0ff */
[C---:B0-----:R-:W-:Y:S02]  /*5cb0*/  IMAD.IADD R2, R52.reuse, 0x1, R27 ;  /* 0x0000000134027824 */ /* 0x041fe400078e021b */
[----:B------:R-:W4:Y:S04]  /*5cc0*/  LDL R27, [R1+0x238] ;  /* 0x00023800011b7983 */ /* 0x000f280000100800 */
[----:B------:R-:W4:Y:S01]  /*5cd0*/  LDL.LU R53, [R1+0x23c] ;  /* 0x00023c0001357983 */ /* 0x000f220000300800 */
[C---:B------:R-:W-:Y:S01]  /*5ce0*/  IADD3 RZ, P2, PT, R52.reuse, R26, RZ ;  /* 0x0000001a34ff7210 */ /* 0x040fe20007f5e0ff */
[----:B-1----:R-:W-:-:S02]  /*5cf0*/  IMAD.IADD R4, R52, 0x1, R26 ;  /* 0x0000000134047824 */ /* 0x002fc400078e021a */
[----:B------:R-:W4:Y:S01]  /*5d00*/  LDL R26, [R1+0xf4] ;  /* 0x0000f400011a7983 */ /* 0x000f220000100800 */
[C---:B------:R-:W-:Y:S01]  /*5d10*/  IADD3 RZ, P1, PT, R52.reuse, R6, RZ ;  /* 0x0000000634ff7210 */ /* 0x040fe20007f3e0ff */
[C---:B------:R-:W-:Y:S01]  /*5d20*/  IMAD.X R3, R25.reuse, 0x1, R7, P3 ;  /* 0x0000000119037824 */ /* 0x040fe200018e0607 */
[----:B------:R-:W-:Y:S01]  /*5d30*/  PRMT R12, RZ, 0x7610, R12 ;  /* 0x00007610ff0c7816 */ /* 0x000fe2000000000c */
[----:B------:R-:W-:Y:S01]  /*5d40*/  IMAD.IADD R6, R52, 0x1, R6 ;  /* 0x0000000134067824 */ /* 0x000fe200078e0206 */
[----:B------:R-:W-:Y:S01]  /*5d50*/  PRMT R16, RZ, 0x7610, R16 ;  /* 0x00007610ff107816 */ /* 0x000fe20000000010 */
[C---:B------:R-:W-:Y:S01]  /*5d60*/  IMAD.X R5, R25.reuse, 0x1, R9, P2 ;  /* 0x0000000119057824 */ /* 0x040fe200010e0609 */
[----:B------:R-:W-:Y:S01]  /*5d70*/  PRMT R13, RZ, 0x7610, R13 ;  /* 0x00007610ff0d7816 */ /* 0x000fe2000000000d */
[----:B------:R-:W4:Y:S04]  /*5d80*/  LDL R9, [R1+0xf0] ;  /* 0x0000f00001097983 */ /* 0x000f280000100800 */
[----:B------:R0:W4:Y:S04]  /*5d90*/  @!P0 LDG.E.U8 R12, desc[UR10][R2.64] ;  /* 0x0000000a020c8981 */ /* 0x000128000c1e1100 */
[----:B------:R1:W4:Y:S01]  /*5da0*/  @!P0 LDG.E.U8 R16, desc[UR10][R4.64] ;  /* 0x0000000a04108981 */ /* 0x000322000c1e1100 */
[----:B------:R-:W-:-:S03]  /*5db0*/  IMAD.X R7, R25, 0x1, R8, P1 ;  /* 0x0000000119077824 */ /* 0x000fc600008e0608 */
[----:B------:R-:W4:Y:S04]  /*5dc0*/  LDL R8, [R1+0x18c] ;  /* 0x00018c0001087983 */ /* 0x000f280000100800 */
[----:B------:R0:W4:Y:S04]  /*5dd0*/  @!P0 LDG.E.U8 R13, desc[UR10][R6.64] ;  /* 0x0000000a060d8981 */ /* 0x000128000c1e1100 */
[----:B------:R-:W4:Y:S04]  /*5de0*/  LDL.LU R54, [R1+0x234] ;  /* 0x0002340001367983 */ /* 0x000f280000300800 */
[----:B------:R-:W4:Y:S01]  /*5df0*/  LDL R35, [R1+0x1ac] ;  /* 0x0001ac0001237983 */ /* 0x000f220000100800 */
[----:B------:R-:W-:-:S02]  /*5e00*/  PRMT R17, RZ, 0x7610, R17 ;  /* 0x00007610ff117816 */ /* 0x000fc40000000011 */
[C---:B---3--:R-:W-:Y:S01]  /*5e10*/  IADD3 RZ, P3, PT, R52.reuse, R33, RZ ;  /* 0x0000002134ff7210 */ /* 0x048fe20007f7e0ff */
[C---:B0-----:R-:W-:Y:S01]  /*5e20*/  IMAD.IADD R2, R52.reuse, 0x1, R33 ;  /* 0x0000000134027824 */ /* 0x041fe200078e0221 */
[C---:B--2---:R-:W-:Y:S01]  /*5e30*/  IADD3 RZ, P2, PT, R52.reuse, R32, RZ ;  /* 0x0000002034ff7210 */ /* 0x044fe20007f5e0ff */
[C---:B-1----:R-:W-:Y:S02]  /*5e40*/  IMAD.IADD R4, R52.reuse, 0x1, R32 ;  /* 0x0000000134047824 */ /* 0x042fe400078e0220 */
[----:B------:R-:W2:Y:S01]  /*5e50*/  LDL R32, [R1+0x188] ;  /* 0x0001880001207983 */ /* 0x000ea20000100800 */
[C---:B----4-:R-:W-:Y:S01]  /*5e60*/  IADD3 RZ, P1, PT, R52.reuse, R10, RZ ;  /* 0x0000000a34ff7210 */ /* 0x050fe20007f3e0ff */
[----:B------:R-:W-:Y:S02]  /*5e70*/  IMAD.IADD R6, R52, 0x1, R10 ;  /* 0x0000000134067824 */ /* 0x000fe400078e020a */
[----:B------:R-:W3:Y:S01]  /*5e80*/  LDL R10, [R1+0x19c] ;  /* 0x00019c00010a7983 */ /* 0x000ee20000100800 */
[----:B------:R-:W-:-:S03]  /*5e90*/  IMAD.X R3, R25, 0x1, R11, P3 ;  /* 0x0000000119037824 */ /* 0x000fc600018e060b */
[----:B------:R-:W4:Y:S04]  /*5ea0*/  LDL R11, [R1+0x194] ;  /* 0x00019400010b7983 */ /* 0x000f280000100800 */
[----:B------:R0:W4:Y:S01]  /*5eb0*/  @!P0 LDG.E.U8 R17, desc[UR10][R2.64] ;  /* 0x0000000a02118981 */ /* 0x000122000c1e1100 */
[----:B------:R-:W-:-:S03]  /*5ec0*/  IMAD.X R5, R25, 0x1, R53, P2 ;  /* 0x0000000119057824 */ /* 0x000fc600010e0635 */
[----:B------:R1:W-:Y:S04]  /*5ed0*/  STL [R1+0x3a4], R53 ;  /* 0x0003a43501007387 */ /* 0x0003e80000100800 */
[----:B-1----:R-:W4:Y:S01]  /*5ee0*/  LDL.LU R53, [R1+0x230] ;  /* 0x0002300001357983 */ /* 0x002f220000300800 */
[----:B------:R-:W-:-:S03]  /*5ef0*/  IMAD.X R7, R25, 0x1, R27, P1 ;  /* 0x0000000119077824 */ /* 0x000fc600008e061b */
[----:B------:R-:W4:Y:S01]  /*5f00*/  LDL R27, [R1+0x190] ;  /* 0x00019000011b7983 */ /* 0x000f220000100800 */
[C---:B------:R-:W-:Y:S01]  /*5f10*/  IADD3 RZ, P2, PT, R52.reuse, R26, RZ ;  /* 0x0000001a34ff7210 */ /* 0x040fe20007f5e0ff */
[C---:B0-----:R-:W-:Y:S02]  /*5f20*/  IMAD.IADD R2, R52.reuse, 0x1, R26 ;  /* 0x0000000134027824 */ /* 0x041fe400078e021a */
[----:B------:R-:W4:Y:S01]  /*5f30*/  LDL R26, [R1+0x198] ;  /* 0x00019800011a7983 */ /* 0x000f220000100800 */
[----:B------:R-:W-:Y:S02]  /*5f40*/  PRMT R14, RZ, 0x7610, R14 ;  /* 0x00007610ff0e7816 */ /* 0x000fe4000000000e */
[----:B------:R-:W-:Y:S01]  /*5f50*/  IADD3 RZ, P1, PT, R52, R9, RZ ;  /* 0x0000000934ff7210 */ /* 0x000fe20007f3e0ff */
[----:B------:R-:W4:Y:S04]  /*5f60*/  LDL R34, [R1+0x1a8] ;  /* 0x0001a80001227983 */ /* 0x000f280000100800 */
[----:B------:R0:W4:Y:S01]  /*5f70*/  @!P0 LDG.E.U8 R14, desc[UR10][R4.64] ;  /* 0x0000000a040e8981 */ /* 0x000122000c1e1100 */
[----:B------:R-:W-:-:S06]  /*5f80*/  PRMT R18, RZ, 0x7610, R18 ;  /* 0x00007610ff127816 */ /* 0x000fcc0000000012 */
[----:B------:R1:W4:Y:S01]  /*5f90*/  @!P0 LDG.E.U8 R18, desc[UR10][R6.64] ;  /* 0x0000000a06128981 */ /* 0x000322000c1e1100 */
[C---:B0-----:R-:W-:Y:S01]  /*5fa0*/  IMAD.IADD R4, R52.reuse, 0x1, R9 ;  /* 0x0000000134047824 */ /* 0x041fe200078e0209 */
[----:B------:R-:W-:Y:S01]  /*5fb0*/  IADD3 R8, P3, PT, R52, R8, RZ ;  /* 0x0000000834087210 */ /* 0x000fe20007f7e0ff */
[C---:B------:R-:W-:Y:S01]  /*5fc0*/  IMAD.X R3, R25.reuse, 0x1, R54, P2 ;  /* 0x0000000119037824 */ /* 0x040fe200010e0636 */
[----:B------:R0:W-:Y:S04]  /*5fd0*/  STL [R1+0x3a8], R54 ;  /* 0x0003a83601007387 */ /* 0x0001e80000100800 */
[----:B0-----:R-:W4:Y:S01]  /*5fe0*/  LDL.LU R54, [R1+0x220] ;  /* 0x0002200001367983 */ /* 0x001f220000300800 */
[----:B-1----:R-:W-:Y:S01]  /*5ff0*/  PRMT R7, RZ, 0x7610, R7 ;  /* 0x00007610ff077816 */ /* 0x002fe20000000007 */
[----:B--2---:R-:W-:-:S05]  /*6000*/  IMAD.X R9, R25, 0x1, R32, P3 ;  /* 0x0000000119097824 */ /* 0x004fca00018e0620 */
[----:B------:R0:W2:Y:S01]  /*6010*/  @!P0 LDG.E.U8 R7, desc[UR10][R8.64] ;  /* 0x0000000a08078981 */ /* 0x0000a2000c1e1100 */
[C---:B---3--:R-:W-:Y:S01]  /*6020*/  IADD3 R10, P2, PT, R52.reuse, R10, RZ ;  /* 0x0000000a340a7210 */ /* 0x048fe20007f5e0ff */
[----:B----4-:R-:W-:Y:S02]  /*6030*/  IMAD.X R5, R25, 0x1, R53, P1 ;  /* 0x0000000119057824 */ /* 0x010fe400008e0635 */
[----:B------:R1:W-:Y:S04]  /*6040*/  STL [R1+0x3ac], R53 ;  /* 0x0003ac3501007387 */ /* 0x0003e80000100800 */
[----:B-1----:R-:W3:Y:S04]  /*6050*/  LDL.LU R53, [R1+0x210] ;  /* 0x0002100001357983 */ /* 0x002ee80000300800 */
[----:B------:R-:W4:Y:S01]  /*6060*/  LDL R32, [R1+0x1bc] ;  /* 0x0001bc0001207983 */ /* 0x000f220000100800 */
[----:B0-----:R-:W-:-:S03]  /*6070*/  IADD3 R8, P1, PT, R52, R11, RZ ;  /* 0x0000000b34087210 */ /* 0x001fc60007f3e0ff */
[----:B------:R-:W2:Y:S02]  /*6080*/  LDL R33, [R1+0x1b4] ;  /* 0x0001b40001217983 */ /* 0x000ea40000100800 */
[C---:B------:R-:W-:Y:S02]  /*6090*/  IMAD.X R9, R25.reuse, 0x1, R27, P1 ;  /* 0x0000000119097824 */ /* 0x040fe400008e061b */
[----:B------:R-:W3:Y:S01]  /*60a0*/  LDL R27, [R1+0x1cc] ;  /* 0x0001cc00011b7983 */ /* 0x000ee20000100800 */
[----:B------:R-:W-:-:S03]  /*60b0*/  IMAD.X R11, R25, 0x1, R26, P2 ;  /* 0x00000001190b7824 */ /* 0x000fc600010e061a */
[----:B------:R-:W3:Y:S01]  /*60c0*/  LDL R26, [R1+0x1b8] ;  /* 0x0001b800011a7983 */ /* 0x000ee20000100800 */
[----:B------:R-:W-:Y:S02]  /*60d0*/  IADD3 R40, P3, PT, R52, R35, RZ ;  /* 0x0000002334287210 */ /* 0x000fe40007f7e0ff */
[----:B------:R-:W-:Y:S01]  /*60e0*/  PRMT R6, RZ, 0x7610, R6 ;  /* 0x00007610ff067816 */ /* 0x000fe20000000006 */
[----:B------:R-:W3:Y:S02]  /*60f0*/  LDL R36, [R1+0x1b0] ;  /* 0x0001b00001247983 */ /* 0x000ee40000100800 */
[----:B------:R-:W-:Y:S02]  /*6100*/  IMAD.X R41, R25, 0x1, R34, P3 ;  /* 0x0000000119297824 */ /* 0x000fe400018e0622 */
[----:B------:R-:W3:Y:S04]  /*6110*/  LDL R34, [R1+0x1c8] ;  /* 0x0001c80001227983 */ /* 0x000ee80000100800 */
[----:B------:R-:W3:Y:S01]  /*6120*/  @!P0 LDG.E.U8 R6, desc[UR10][R40.64] ;  /* 0x0000000a28068981 */ /* 0x000ee2000c1e1100 */
[----:B------:R-:W-:-:S03]  /*6130*/  PRMT R15, RZ, 0x7610, R15 ;  /* 0x00007610ff0f7816 */ /* 0x000fc6000000000f */
[----:B------:R-:W3:Y:S04]  /*6140*/  LDL R35, [R1+0x1e4] ;  /* 0x0001e40001237983 */ /* 0x000ee80000100800 */
[----:B------:R0:W3:Y:S01]  /*6150*/  @!P0 LDG.E.U8 R15, desc[UR10][R2.64] ;  /* 0x0000000a020f8981 */ /* 0x0000e2000c1e1100 */
[----:B------:R-:W-:Y:S02]  /*6160*/  PRMT R19, RZ, 0x7610, R19 ;  /* 0x00007610ff137816 */ /* 0x000fe40000000013 */
[----:B------:R-:W-:Y:S01]  /*6170*/  PRMT R22, RZ, 0x7610, R22 ;  /* 0x00007610ff167816 */ /* 0x000fe20000000016 */
[----:B------:R-:W3:Y:S04]  /*6180*/  LDL R38, [R1+0x218] ;  /* 0x0002180001267983 */ /* 0x000ee80000100800 */
[----:B------:R-:W3:Y:S01]  /*6190*/  @!P0 LDG.E.U8 R19, desc[UR10][R4.64] ;  /* 0x0000000a04138981 */ /* 0x000ee2000c1e1100 */
[----:B0-----:R-:W-:-:S02]  /*61a0*/  PRMT R2, RZ, 0x7610, R2 ;  /* 0x00007610ff027816 */ /* 0x001fc40000000002 */
[----:B------:R-:W-:Y:S01]  /*61b0*/  PRMT R24, RZ, 0x7610, R24 ;  /* 0x00007610ff187816 */ /* 0x000fe20000000018 */
[----:B------:R-:W3:Y:S04]  /*61c0*/  LDL R37, [R1+0x214] ;  /* 0x0002140001257983 */ /* 0x000ee80000100800 */
[----:B------:R3:W3:Y:S01]  /*61d0*/  @!P0 LDG.E.U8 R2, desc[UR10][R10.64] ;  /* 0x0000000a0a028981 */ /* 0x0006e2000c1e1100 */
[----:B----4-:R-:W-:-:S03]  /*61e0*/  IADD3 R40, P2, PT, R52, R32, RZ ;  /* 0x0000002034287210 */ /* 0x010fc60007f5e0ff */
[----:B------:R-:W4:Y:S01]  /*61f0*/  LDL R32, [R1+0x1ec] ;  /* 0x0001ec0001207983 */ /* 0x000f220000100800 */
[----:B--2---:R-:W-:-:S03]  /*6200*/  IADD3 R42, P1, PT, R52, R33, RZ ;  /* 0x00000021342a7210 */ /* 0x004fc60007f3e0ff */
[----:B------:R-:W2:Y:S01]  /*6210*/  LDL R33, [R1+0x1dc] ;  /* 0x0001dc0001217983 */ /* 0x000ea20000100800 */
[----:B---3--:R-:W-:-:S03]  /*6220*/  IADD3 R10, P3, PT, R52, R27, RZ ;  /* 0x0000001b340a7210 */ /* 0x008fc60007f7e0ff */
[----:B------:R-:W3:Y:S01]  /*6230*/  LDL R27, [R1+0x1d8] ;  /* 0x0001d800011b7983 */ /* 0x000ee20000100800 */
[----:B------:R-:W-:-:S03]  /*6240*/  IMAD.X R41, R25, 0x1, R26, P2 ;  /* 0x0000000119297824 */ /* 0x000fc600010e061a */
[----:B------:R-:W3:Y:S01]  /*6250*/  LDL R26, [R1+0x1e0] ;  /* 0x0001e000011a7983 */ /* 0x000ee20000100800 */
[----:B------:R-:W-:Y:S01]  /*6260*/  PRMT R5, RZ, 0x7610, R5 ;  /* 0x00007610ff057816 */ /* 0x000fe20000000005 */
[C---:B------:R-:W-:Y:S01]  /*6270*/  IMAD.X R43, R25.reuse, 0x1, R36, P1 ;  /* 0x00000001192b7824 */ /* 0x040fe200008e0624 */
[----:B------:R-:W-:Y:S01]  /*6280*/  PRMT R4, RZ, 0x7610, R4 ;  /* 0x00007610ff047816 */ /* 0x000fe20000000004 */
[----:B------:R-:W3:Y:S01]  /*6290*/  LDL R36, [R1+0x204] ;  /* 0x0002040001247983 */ /* 0x000ee20000100800 */
[----:B------:R-:W-:-:S03]  /*62a0*/  IMAD.X R11, R25, 0x1, R34, P3 ;  /* 0x00000001190b7824 */ /* 0x000fc600018e0622 */
[----:B------:R-:W3:Y:S04]  /*62b0*/  @!P0 LDG.E.U8 R5, desc[UR10][R42.64] ;  /* 0x0000000a2a058981 */ /* 0x000ee8000c1e1100 */
[----:B------:R-:W3:Y:S04]  /*62c0*/  LDL R34, [R1+0x1e8] ;  /* 0x0001e80001227983 */ /* 0x000ee80000100800 */
[----:B------:R-:W3:Y:S04]  /*62d0*/  @!P0 LDG.E.U8 R22, desc[UR10][R10.64] ;  /* 0x0000000a0a168981 */ /* 0x000ee8000c1e1100 */
[----:B------:R0:W3:Y:S02]  /*62e0*/  @!P0 LDG.E.U8 R4, desc[UR10][R8.64] ;  /* 0x0000000a08048981 */ /* 0x0000e4000c1e1100 */
[----:B0-----:R-:W-:-:S06]  /*62f0*/  PRMT R8, RZ, 0x7610, R8 ;  /* 0x00007610ff087816 */ /* 0x001fcc0000000008 */
[----:B------:R0:W3:Y:S02]  /*6300*/  @!P0 LDG.E.U8 R8, desc[UR10][R40.64] ;  /* 0x0000000a28088981 */ /* 0x0000e4000c1e1100 */
[C---:B0-----:R-:W-:Y:S02]  /*6310*/  IADD3 R40, P2, PT, R52.reuse, R35, RZ ;  /* 0x0000002334287210 */ /* 0x041fe40007f5e0ff */
[----:B------:R-:W-:Y:S01]  /*6320*/  PRMT R20, RZ, 0x7610, R20 ;  /* 0x00007610ff147816 */ /* 0x000fe20000000014 */
[----:B------:R-:W3:Y:S01]  /*6330*/  LDL R35, [R1+0x1f8] ;  /* 0x0001f80001237983 */ /* 0x000ee20000100800 */
[----:B----4-:R-:W-:-:S03]  /*6340*/  IADD3 R42, P3, PT, R52, R32, RZ ;  /* 0x00000020342a7210 */ /* 0x010fc60007f7e0ff */
[----:B------:R-:W4:Y:S01]  /*6350*/  LDL R32, [R1+0x1fc] ;  /* 0x0001fc0001207983 */ /* 0x000f220000100800 */
[----:B--2---:R-:W-:-:S03]  /*6360*/  IADD3 R10, P1, PT, R52, R33, RZ ;  /* 0x00000021340a7210 */ /* 0x004fc60007f3e0ff */
[----:B------:R-:W2:Y:S02]  /*6370*/  LDL R33, [R1+0x1f4] ;  /* 0x0001f40001217983 */ /* 0x000ea40000100800 */
[C---:B---3--:R-:W-:Y:S02]  /*6380*/  IMAD.X R11, R25.reuse, 0x1, R27, P1 ;  /* 0x00000001190b7824 */ /* 0x048fe400008e061b */
[----:B------:R-:W3:Y:S01]  /*6390*/  LDL R27, [R1+0x1f0] ;  /* 0x0001f000011b7983 */ /* 0x000ee20000100800 */
[----:B------:R-:W-:-:S03]  /*63a0*/  IMAD.X R41, R25, 0x1, R26, P2 ;  /* 0x0000000119297824 */ /* 0x000fc600010e061a */
[----:B------:R-:W3:Y:S04]  /*63b0*/  LDL R26, [R1+0x200] ;  /* 0x00020000011a7983 */ /* 0x000ee80000100800 */
[----:B------:R-:W3:Y:S01]  /*63c0*/  @!P0 LDG.E.U8 R24, desc[UR10][R40.64] ;  /* 0x0000000a28188981 */ /* 0x000ee2000c1e1100 */
[----:B------:R-:W-:Y:S01]  /*63d0*/  IMAD.X R43, R25, 0x1, R34, P3 ;  /* 0x00000001192b7824 */ /* 0x000fe200018e0622 */
[----:B------:R-:W-:Y:S02]  /*63e0*/  PRMT R21, RZ, 0x7610, R21 ;  /* 0x00007610ff157816 */ /* 0x000fe40000000015 */
[----:B------:R-:W3:Y:S04]  /*63f0*/  LDL R34, [R1+0x20c] ;  /* 0x00020c0001227983 */ /* 0x000ee80000100800 */
[----:B------:R-:W3:Y:S04]  /*6400*/  @!P0 LDG.E.U8 R20, desc[UR10][R42.64] ;  /* 0x0000000a2a148981 */ /* 0x000ee8000c1e1100 */
[----:B------:R0:W3:Y:S02]  /*6410*/  @!P0 LDG.E.U8 R21, desc[UR10][R10.64] ;  /* 0x0000000a0a158981 */ /* 0x0000e4000c1e1100 */
[----:B0-----:R-:W-:-:S02]  /*6420*/  IADD3 R10, P3, PT, R52, R36, RZ ;  /* 0x00000024340a7210 */ /* 0x001fc40007f7e0ff */
        /* <DEDUP_REMOVED lines=8> */
[----:B------:R-:W3:Y:S01]  /*64b0*/  LDL R26, [R1+0x228] ;  /* 0x00022800011a7983 */ /* 0x000ee20000100800 */
[----:B------:R-:W-:-:S06]  /*64c0*/  PRMT R3, RZ, 0x7610, R3 ;  /* 0x00007610ff037816 */ /* 0x000fcc0000000003 */
[----:B------:R-:W3:Y:S01]  /*64d0*/  @!P0 LDG.E.U8 R3, desc[UR10][R42.64] ;  /* 0x0000000a2a038981 */ /* 0x000ee2000c1e1100 */
[----:B------:R-:W-:Y:S01]  /*64e0*/  PRMT R57, RZ, 0x7610, R57 ;  /* 0x00007610ff397816 */ /* 0x000fe20000000039 */
[----:B------:R-:W-:Y:S01]  /*64f0*/  IMAD.X R41, R25, 0x1, R35, P2 ;  /* 0x0000000119297824 */ /* 0x000fe200010e0623 */
[----:B------:R-:W-:Y:S01]  /*6500*/  PRMT R56, RZ, 0x7610, R56 ;  /* 0x00007610ff387816 */ /* 0x000fe20000000038 */
[----:B------:R-:W3:Y:S04]  /*6510*/  LDL R35, [R1+0x1d4] ;  /* 0x0001d40001237983 */ /* 0x000ee80000100800 */
[----:B------:R0:W3:Y:S01]  /*6520*/  @!P0 LDG.E.U8 R57, desc[UR10][R10.64] ;  /* 0x0000000a0a398981 */ /* 0x0000e2000c1e1100 */
[----:B------:R-:W-:-:S03]  /*6530*/  PRMT R9, RZ, 0x7610, R9 ;  /* 0x00007610ff097816 */ /* 0x000fc60000000009 */
[----:B------:R2:W3:Y:S01]  /*6540*/  @!P0 LDG.E.U8 R56, desc[UR10][R40.64] ;  /* 0x0000000a28388981 */ /* 0x0004e2000c1e1100 */
[C---:B0-----:R-:W-:Y:S02]  /*6550*/  IADD3 R10, P1, PT, R52.reuse, R34, RZ ;  /* 0x00000022340a7210 */ /* 0x041fe40007f3e0ff */
[----:B------:R-:W-:Y:S01]  /*6560*/  PRMT R48, RZ, 0x7610, R48 ;  /* 0x00007610ff307816 */ /* 0x000fe20000000030 */
[----:B------:R-:W3:Y:S01]  /*6570*/  LDL R34, [R1+0x1d0] ;  /* 0x0001d00001227983 */ /* 0x000ee20000100800 */
[----:B----4-:R-:W-:-:S03]  /*6580*/  IADD3 R42, P3, PT, R52, R32, RZ ;  /* 0x00000020342a7210 */ /* 0x010fc60007f7e0ff */
[----:B------:R-:W4:Y:S01]  /*6590*/  LDL R32, [R1+0x1a4] ;  /* 0x0001a40001207983 */ /* 0x000f220000100800 */
[----:B--2---:R-:W-:-:S03]  /*65a0*/  IADD3 R40, P2, PT, R52, R33, RZ ;  /* 0x0000002134287210 */ /* 0x004fc60007f5e0ff */
[----:B------:R-:W2:Y:S01]  /*65b0*/  LDL R33, [R1+0x1c4] ;  /* 0x0001c40001217983 */ /* 0x000ea20000100800 */
[C---:B---3--:R-:W-:Y:S02]  /*65c0*/  IMAD.X R11, R25.reuse, 0x1, R27, P1 ;  /* 0x00000001190b7824 */ /* 0x048fe400008e061b */
[C---:B------:R-:W-:Y:S01]  /*65d0*/  IMAD.X R41, R25.reuse, 0x1, R38, P2 ;  /* 0x0000000119297824 */ /* 0x040fe200010e0626 */
[----:B------:R-:W3:Y:S04]  /*65e0*/  LDL R27, [R1+0x184] ;  /* 0x00018400011b7983 */ /* 0x000ee80000100800 */
[----:B------:R0:W3:Y:S01]  /*65f0*/  @!P0 LDG.E.U8 R9, desc[UR10][R10.64] ;  /* 0x0000000a0a098981 */ /* 0x0000e2000c1e1100 */
[----:B------:R-:W-:-:S03]  /*6600*/  IMAD.X R43, R25, 0x1, R26, P3 ;  /* 0x00000001192b7824 */ /* 0x000fc600018e061a */
[----:B------:R1:W3:Y:S04]  /*6610*/  @!P0 LDG.E.U8 R48, desc[UR10][R40.64] ;  /* 0x0000000a28308981 */ /* 0x0002e8000c1e1100 */
[----:B------:R-:W3:Y:S01]  /*6620*/  LDL R26, [R1+0x180] ;  /* 0x00018000011a7983 */ /* 0x000ee20000100800 */
[C---:B0-----:R-:W-:Y:S02]  /*6630*/  IADD3 R10, P1, PT, R52.reuse, R37, RZ ;  /* 0x00000025340a7210 */ /* 0x041fe40007f3e0ff */
[----:B-1----:R-:W-:-:S03]  /*6640*/  IADD3 R40, P2, PT, R52, R36, RZ ;  /* 0x0000002434287210 */ /* 0x002fc60007f5e0ff */
[C---:B------:R-:W-:Y:S01]  /*6650*/  IMAD.X R11, R25.reuse, 0x1, R53, P1 ;  /* 0x00000001190b7824 */ /* 0x040fe200008e0635 */
[----:B------:R0:W-:Y:S01]  /*6660*/  STL [R1+0x3b0], R53 ;  /* 0x0003b03501007387 */ /* 0x0001e20000100800 */
[----:B------:R-:W-:-:S03]  /*6670*/  IMAD.X R41, R25, 0x1, R54, P2 ;  /* 0x0000000119297824 */ /* 0x000fc600010e0636 */
[----:B0-----:R-:W3:Y:S04]  /*6680*/  LDL.LU R53, [R1+0x1c0] ;  /* 0x0001c00001357983 */ /* 0x001ee80000300800 */
[----:B------:R0:W-:Y:S04]  /*6690*/  STL [R1+0x3b4], R54 ;  /* 0x0003b43601007387 */ /* 0x0001e80000100800 */
[----:B0-----:R-:W3:Y:S01]  /*66a0*/  LDL.LU R54, [R1+0x1a0] ;  /* 0x0001a00001367983 */ /* 0x001ee20000300800 */
[----:B------:R-:W-:-:S06]  /*66b0*/  PRMT R51, RZ, 0x7610, R51 ;  /* 0x00007610ff337816 */ /* 0x000fcc0000000033 */
[----:B------:R-:W3:Y:S01]  /*66c0*/  @!P0 LDG.E.U8 R51, desc[UR10][R40.64] ;  /* 0x0000000a28338981 */ /* 0x000ee2000c1e1100 */
[----:B------:R-:W-:-:S06]  /*66d0*/  PRMT R49, RZ, 0x7610, R49 ;  /* 0x00007610ff317816 */ /* 0x000fcc0000000031 */
[----:B------:R0:W3:Y:S01]  /*66e0*/  @!P0 LDG.E.U8 R49, desc[UR10][R42.64] ;  /* 0x0000000a2a318981 */ /* 0x0000e2000c1e1100 */
[----:B------:R-:W-:Y:S02]  /*66f0*/  PRMT R55, RZ, 0x7610, R55 ;  /* 0x00007610ff377816 */ /* 0x000fe40000000037 */
[----:B------:R-:W-:Y:S01]  /*6700*/  PRMT R50, RZ, 0x7610, R50 ;  /* 0x00007610ff327816 */ /* 0x000fe20000000032 */
[----:B------:R-:W-:Y:S05]  /*6710*/  STL [R1+0x3b8], R52 ;  /* 0x0003b83401007387 */ /* 0x000fea0000100800 */
[----:B------:R2:W3:Y:S01]  /*6720*/  @!P0 LDG.E.U8 R50, desc[UR10][R10.64] ;  /* 0x0000000a0a328981 */ /* 0x0004e2000c1e1100 */
[----:B0-----:R-:W-:-:S05]  /*6730*/  IADD3 R42, P3, PT, R52, R35, RZ ;  /* 0x00000023342a7210 */ /* 0x001fca0007f7e0ff */
[----:B------:R-:W-:-:S05]  /*6740*/  IMAD.X R43, R25, 0x1, R34, P3 ;  /* 0x00000001192b7824 */ /* 0x000fca00018e0622 */
[----:B------:R3:W3:Y:S01]  /*6750*/  @!P0 LDG.E.U8 R55, desc[UR10][R42.64] ;  /* 0x0000000a2a378981 */ /* 0x0006e2000c1e1100 */
[----:B----4-:R-:W-:-:S03]  /*6760*/  IADD3 R40, P2, PT, R52, R32, RZ ;  /* 0x0000002034287210 */ /* 0x010fc60007f5e0ff */
[----:B------:R-:W0:Y:S01]  /*6770*/  LDS.U8 R32, [R0+UR5+0x1000] ;  /* 0x0010000500207984 */ /* 0x000e220008000000 */
[----:B--2---:R-:W-:-:S03]  /*6780*/  IADD3 R10, P3, PT, R52, R33, RZ ;  /* 0x00000021340a7210 */ /* 0x004fc60007f7e0ff */
[----:B------:R-:W-:Y:S01]  /*6790*/  LDS.U8 R33, [R0+UR5+0x1008] ;  /* 0x0010080500217984 */ /* 0x000fe20008000000 */
[----:B---3--:R-:W-:-:S03]  /*67a0*/  IADD3 R42, P1, PT, R52, R27, RZ ;  /* 0x0000001b342a7210 */ /* 0x008fc60007f3e0ff */
[----:B------:R-:W1:Y:S04]  /*67b0*/  LDS.U8 R27, [R0+UR5+0x1088] ;  /* 0x00108805001b7984 */ /* 0x000e680008000000 */
[----:B------:R-:W-:Y:S04]  /*67c0*/  STL [R1+0x3bc], R53 ;  /* 0x0003bc3501007387 */ /* 0x000fe80000100800 */
[----:B------:R-:W-:Y:S04]  /*67d0*/  STL [R1+0x3c0], R54 ;  /* 0x0003c03601007387 */ /* 0x000fe80000100800 */
[----:B0-----:R-:W-:Y:S04]  /*67e0*/  STL [R1+0x78], R32 ;  /* 0x0000782001007387 */ /* 0x001fe80000100800 */
[----:B------:R-:W0:Y:S04]  /*67f0*/  LDS.U8 R32, [R0+UR5+0x1080] ;  /* 0x0010800500207984 */ /* 0x000e280008000000 */
[----:B-1----:R-:W-:Y:S04]  /*6800*/  STL [R1+0x74], R27 ;  /* 0x0000741b01007387 */ /* 0x002fe80000100800 */
[----:B------:R-:W1:Y:S04]  /*6810*/  LDS.U8 R27, [R0+UR5+0x1800] ;  /* 0x00180005001b7984 */ /* 0x000e680008000000 */
[----:B------:R-:W-:Y:S04]  /*6820*/  STL [R1+0x70], R33 ;  /* 0x0000702101007387 */ /* 0x000fe80000100800 */
[----:B------:R-:W2:Y:S04]  /*6830*/  LDS.U8 R33, [R0+UR5+0x1888] ;  /* 0x0018880500217984 */ /* 0x000ea80008000000 */
[----:B0-----:R-:W-:Y:S04]  /*6840*/  STL [R1+0x6c], R32 ;  /* 0x00006c2001007387 */ /* 0x001fe80000100800 */
[----:B------:R-:W0:Y:S04]  /*6850*/  LDS.U8 R32, [R0+UR5+0x1808] ;  /* 0x0018080500207984 */ /* 0x000e280008000000 */
[----:B-1----:R-:W-:Y:S04]  /*6860*/  STL [R1+0x80], R27 ;  /* 0x0000801b01007387 */ /* 0x002fe80000100800 */
[----:B------:R-:W1:Y:S04]  /*6870*/  LDS.U8 R27, [R0+UR5+0x1880] ;  /* 0x00188005001b7984 */ /* 0x000e680008000000 */
[----:B--2---:R-:W-:Y:S04]  /*6880*/  STL [R1+0x7c], R33 ;  /* 0x00007c2101007387 */ /* 0x004fe80000100800 */
        /* <DEDUP_REMOVED lines=27> */
[----:B-1----:R1:W-:Y:S04]  /*6a40*/  STL [R1+0x27c], R27 ;  /* 0x00027c1b01007387 */ /* 0x0023e80000100800 */
[----:B--2---:R-:W-:Y:S04]  /*6a50*/  STL [R1+0x288], R33 ;  /* 0x0002882101007387 */ /* 0x004fe80000100800 */
[----:B------:R-:W2:Y:S04]  /*6a60*/  LDS.U8 R33, [R0+UR5+0x3808] ;  /* 0x0038080500217984 */ /* 0x000ea80008000000 */
[----:B0-----:R-:W-:Y:S04]  /*6a70*/  STL [R1+0x284], R32 ;  /* 0x0002842001007387 */ /* 0x001fe80000100800 */
[----:B------:R-:W0:Y:S01]  /*6a80*/  LDS.U8 R32, [R0+UR5+0x3880] ;  /* 0x0038800500207984 */ /* 0x000e220008000000 */
[----:B------:R-:W-:Y:S01]  /*6a90*/  PRMT R58, RZ, 0x7610, R58 ;  /* 0x00007610ff3a7816 */ /* 0x000fe2000000003a */
[C---:B------:R-:W-:Y:S01]  /*6aa0*/  IMAD.X R11, R25.reuse, 0x1, R53, P3 ;  /* 0x00000001190b7824 */ /* 0x040fe200018e0635 */
[----:B------:R-:W-:Y:S01]  /*6ab0*/  PRMT R59, RZ, 0x7610, R59 ;  /* 0x00007610ff3b7816 */ /* 0x000fe2000000003b */
[C---:B------:R-:W-:Y:S01]  /*6ac0*/  IMAD.X R41, R25.reuse, 0x1, R54, P2 ;  /* 0x0000000119297824 */ /* 0x040fe200010e0636 */
[----:B------:R-:W-:Y:S01]  /*6ad0*/  PRMT R61, RZ, 0x7610, R61 ;  /* 0x00007610ff3d7816 */ /* 0x000fe2000000003d */
[----:B------:R-:W-:Y:S01]  /*6ae0*/  IMAD.X R43, R25, 0x1, R26, P1 ;  /* 0x00000001192b7824 */ /* 0x000fe200008e061a */
[----:B-1----:R-:W-:Y:S01]  /*6af0*/  LOP3.LUT R27, R0, 0x110, RZ, 0x3c, !PT ;  /* 0x00000110001b7812 */ /* 0x002fe200078e3cff */
[----:B------:R-:W-:Y:S04]  /*6b00*/  STL [R1+0x3c4], R0 ;  /* 0x0003c40001007387 */ /* 0x000fe80000100800 */
[----:B--2---:R-:W-:Y:S04]  /*6b10*/  STL [R1+0x290], R33 ;  /* 0x0002902101007387 */ /* 0x004fe80000100800 */
[----:B------:R-:W2:Y:S04]  /*6b20*/  @!P0 LDG.E.U8 R59, desc[UR10][R10.64] ;  /* 0x0000000a0a3b8981 */ /* 0x000ea8000c1e1100 */
[----:B------:R-:W3:Y:S04]  /*6b30*/  @!P0 LDG.E.U8 R58, desc[UR10][R40.64] ;  /* 0x0000000a283a8981 */ /* 0x000ee8000c1e1100 */
[----:B------:R1:W4:Y:S04]  /*6b40*/  @!P0 LDG.E.U8 R61, desc[UR10][R42.64] ;  /* 0x0000000a2a3d8981 */ /* 0x000328000c1e1100 */
[----:B------:R-:W-:Y:S04]  /*6b50*/  LDS.U8 R25, [R0+UR5] ;  /* 0x0000000500197984 */ /* 0x000fe80008000000 */
[----:B------:R-:W-:Y:S04]  /*6b60*/  LDS.U8 R26, [R0+UR5+0x88] ;  /* 0x00008805001a7984 */ /* 0x000fe80008000000 */
[----:B-1----:R-:W-:Y:S04]  /*6b70*/  LDS.U8 R43, [R0+UR5+0x8] ;  /* 0x00000805002b7984 */ /* 0x002fe80008000000 */
[----:B0-----:R-:W-:Y:S04]  /*6b80*/  STL [R1+0x28c], R32 ;  /* 0x00028c2001007387 */ /* 0x001fe80000100800 */
[----:B------:R-:W-:Y:S04]  /*6b90*/  LDS.U8 R42, [R0+UR5+0x80] ;  /* 0x00008005002a7984 */ /* 0x000fe80008000000 */
[----:B------:R-:W-:Y:S04]  /*6ba0*/  LDS.U8 R41, [R0+UR5+0x800] ;  /* 0x0008000500297984 */ /* 0x000fe80008000000 */
[----:B------:R-:W-:Y:S04]  /*6bb0*/  LDS.U8 R40, [R0+UR5+0x888] ;  /* 0x0008880500287984 */ /* 0x000fe80008000000 */
[----:B------:R-:W-:Y:S04]  /*6bc0*/  LDS.U8 R11, [R0+UR5+0x808] ;  /* 0x00080805000b7984 */ /* 0x000fe80008000000 */
[----:B------:R-:W-:Y:S04]  /*6bd0*/  LDS.U8 R10, [R0+UR5+0x880] ;  /* 0x00088005000a7984 */ /* 0x000fe80008000000 */
[----:B------:R-:W0:Y:S04]  /*6be0*/  LDS.U8 R32, [R27+UR5+0x88] ;  /* 0x000088051b207984 */ /* 0x000e280008000000 */
[----:B------:R-:W1:Y:S04]  /*6bf0*/  LDS.U8 R0, [R27+UR5+0x8] ;  /* 0x000008051b007984 */ /* 0x000e680008000000 */
[----:B------:R-:W1:Y:S04]  /*6c00*/  LDS.U8 R33, [R27+UR5+0x80] ;  /* 0x000080051b217984 */ /* 0x000e680008000000 */
[----:B------:R-:W-:Y:S04]  /*6c10*/  LDS.U8 R34, [R27+UR5+0x2088] ;  /* 0x002088051b227984 */ /* 0x000fe80008000000 */
[----:B------:R-:W-:Y:S04]  /*6c20*/  LDS.U8 R39, [R27+UR5] ;  /* 0x000000051b277984 */ /* 0x000fe80008000000 */
[----:B0-----:R-:W-:Y:S04]  /*6c30*/  STL [R1+0x30], R32 ;  /* 0x0000302001007387 */ /* 0x001fe80000100800 */
[----:B------:R-:W0:Y:S04]  /*6c40*/  LDS.U8 R32, [R27+UR5+0x800] ;  /* 0x000800051b207984 */ /* 0x000e280008000000 */
[----:B-1----:R-:W-:Y:S04]  /*6c50*/  STL [R1+0x38], R0 ;  /* 0x0000380001007387 */ /* 0x002fe80000100800 */
[----:B------:R-:W1:Y:S04]  /*6c60*/  LDS.U8 R0, [R27+UR5+0x888] ;  /* 0x000888051b007984 */ /* 0x000e680008000000 */
[----:B------:R-:W-:Y:S04]  /*6c70*/  STL [R1+0x34], R33 ;  /* 0x0000342101007387 */ /* 0x000fe80000100800 */
[----:B------:R-:W1:Y:S04]  /*6c80*/  LDS.U8 R33, [R27+UR5+0x808] ;  /* 0x000808051b217984 */ /* 0x000e680008000000 */
        /* <DEDUP_REMOVED lines=20> */
[----:B-1----:R1:W-:Y:S04]  /*6dd0*/  STL [R1+0xc8], R0 ;  /* 0x0000c80001007387 */ /* 0x0023e80000100800 */
[----:B-1----:R-:W2:Y:S04]  /*6de0*/  LDL R0, [R1+0x308] ;  /* 0x0003080001007983 */ /* 0x002ea80000100800 */
[----:B------:R-:W-:Y:S04]  /*6df0*/  STL [R1+0xc4], R33 ;  /* 0x0000c42101007387 */ /* 0x000fe80000100800 */
[----:B------:R-:W-:Y:S04]  /*6e00*/  LDS.U8 R33, [R27+UR5+0x2080] ;  /* 0x002080051b217984 */ /* 0x000fe80008000000 */
[----:B0-----:R-:W-:Y:S04]  /*6e10*/  STL [R1+0x160], R32 ;  /* 0x0001602001007387 */ /* 0x001fe80000100800 */
[----:B------:R-:W0:Y:S04]  /*6e20*/  LDS.U8 R32, [R27+UR5+0x2008] ;  /* 0x002008051b207984 */ /* 0x000e280008000000 */
[----:B------:R-:W-:Y:S04]  /*6e30*/  STL [R1+0x15c], R34 ;  /* 0x00015c2201007387 */ /* 0x000fe80000100800 */
[----:B------:R-:W1:Y:S04]  /*6e40*/  LDS.U8 R34, [R27+UR5+0x2800] ;  /* 0x002800051b227984 */ /* 0x000e680008000000 */
[----:B0-----:R-:W-:Y:S04]  /*6e50*/  STL [R1+0x168], R32 ;  /* 0x0001682001007387 */ /* 0x001fe80000100800 */
[----:B------:R-:W0:Y:S04]  /*6e60*/  LDS.U8 R32, [R27+UR5+0x2888] ;  /* 0x002888051b207984 */ /* 0x000e280008000000 */
[----:B------:R-:W-:Y:S04]  /*6e70*/  STL [R1+0x164], R33 ;  /* 0x0001642101007387 */ /* 0x000fe80000100800 */
[----:B------:R-:W3:Y:S04]  /*6e80*/  LDS.U8 R33, [R27+UR5+0x2808] ;  /* 0x002808051b217984 */ /* 0x000ee80008000000 */
[----:B-1----:R-:W-:Y:S04]  /*6e90*/  STL [R1+0x170], R34 ;  /* 0x0001702201007387 */ /* 0x002fe80000100800 */
[----:B------:R-:W1:Y:S04]  /*6ea0*/  LDS.U8 R34, [R27+UR5+0x2880] ;  /* 0x002880051b227984 */ /* 0x000e680008000000 */
[----:B0-----:R-:W-:Y:S04]  /*6eb0*/  STL [R1+0x16c], R32 ;  /* 0x00016c2001007387 */ /* 0x001fe80000100800 */
[----:B------:R-:W0:Y:S04]  /*6ec0*/  LDS.U8 R32, [R27+UR5+0x3000] ;  /* 0x003000051b207984 */ /* 0x000e280008000000 */
[----:B---3--:R-:W-:Y:S04]  /*6ed0*/  STL [R1+0x178], R33 ;  /* 0x0001782101007387 */ /* 0x008fe80000100800 */
        /* <DEDUP_REMOVED lines=14> */
[----:B0-----:R-:W-:Y:S04]  /*6fc0*/  STL [R1+0x2d0], R32 ;  /* 0x0002d02001007387 */ /* 0x001fe80000100800 */
[----:B---3--:R-:W-:Y:S04]  /*6fd0*/  STL [R1+0x2cc], R33 ;  /* 0x0002cc2101007387 */ /* 0x008fe80000100800 */
[----:B--2---:R-:W0:Y:S04]  /*6fe0*/  LDS.U8 R52, [R0+UR5+0x1000] ;  /* 0x0010000500347984 */ /* 0x004e280008000000 */
[----:B------:R-:W1:Y:S04]  /*6ff0*/  LDS.U8 R54, [R0+UR5+0x1088] ;  /* 0x0010880500367984 */ /* 0x000e680008000000 */
[----:B------:R-:W2:Y:S04]  /*7000*/  LDS.U8 R53, [R0+UR5+0x1008] ;  /* 0x0010080500357984 */ /* 0x000ea80008000000 */
[----:B------:R-:W-:Y:S04]  /*7010*/  LDS.U8 R27, [R0+UR5] ;  /* 0x00000005001b7984 */ /* 0x000fe80008000000 */
[----:B------:R-:W-:Y:S04]  /*7020*/  LDS.U8 R32, [R0+UR5+0x88] ;  /* 0x0000880500207984 */ /* 0x000fe80008000000 */
[----:B------:R-:W-:Y:S04]  /*7030*/  LDS.U8 R33, [R0+UR5+0x8] ;  /* 0x0000080500217984 */ /* 0x000fe80008000000 */
[----:B------:R-:W-:Y:S04]  /*7040*/  LDS.U8 R34, [R0+UR5+0x80] ;  /* 0x0000800500227984 */ /* 0x000fe80008000000 */
[----:B------:R-:W-:Y:S04]  /*7050*/  LDS.U8 R35, [R0+UR5+0x800] ;  /* 0x0008000500237984 */ /* 0x000fe80008000000 */
[----:B------:R-:W-:Y:S04]  /*7060*/  LDS.U8 R36, [R0+UR5+0x888] ;  /* 0x0008880500247984 */ /* 0x000fe80008000000 */
[----:B------:R-:W-:Y:S04]  /*7070*/  LDS.U8 R37, [R0+UR5+0x808] ;  /* 0x0008080500257984 */ /* 0x000fe80008000000 */
[----:B0-----:R-:W-:Y:S04]  /*7080*/  STL [R1+0x90], R52 ;  /* 0x0000903401007387 */ /* 0x001fe80000100800 */
[----:B------:R-:W0:Y:S04]  /*7090*/  LDS.U8 R52, [R0+UR5+0x1080] ;  /* 0x0010800500347984 */ /* 0x000e280008000000 */
[----:B-1----:R-:W-:Y:S04]  /*70a0*/  STL [R1+0x8c], R54 ;  /* 0x00008c3601007387 */ /* 0x002fe80000100800 */
[----:B------:R-:W1:Y:S04]  /*70b0*/  LDS.U8 R54, [R0+UR5+0x1800] ;  /* 0x0018000500367984 */ /* 0x000e680008000000 */
[----:B--2---:R-:W-:Y:S04]  /*70c0*/  STL [R1+0x98], R53 ;  /* 0x0000983501007387 */ /* 0x004fe80000100800 */
[----:B------:R-:W2:Y:S04]  /*70d0*/  LDS.U8 R53, [R0+UR5+0x1888] ;  /* 0x0018880500357984 */ /* 0x000ea80008000000 */
[----:B------:R-:W-:Y:S04]  /*70e0*/  LDS.U8 R38, [R0+UR5+0x880] ;  /* 0x0008800500267984 */ /* 0x000fe80008000000 */
[----:B0-----:R-:W-:Y:S04]  /*70f0*/  STL [R1+0x94], R52 ;  /* 0x0000943401007387 */ /* 0x001fe80000100800 */
[----:B------:R-:W0:Y:S04]  /*7100*/  LDS.U8 R52, [R0+UR5+0x1808] ;  /* 0x0018080500347984 */ /* 0x000e280008000000 */
[----:B-1----:R-:W-:Y:S04]  /*7110*/  STL [R1+0xa0], R54 ;  /* 0x0000a03601007387 */ /* 0x002fe80000100800 */
[----:B------:R-:W1:Y:S04]  /*7120*/  LDS.U8 R54, [R0+UR5+0x1880] ;  /* 0x0018800500367984 */ /* 0x000e680008000000 */
[----:B--2---:R-:W-:Y:S04]  /*7130*/  STL [R1+0x9c], R53 ;  /* 0x00009c3501007387 */ /* 0x004fe80000100800 */
[----:B------:R-:W2:Y:S04]  /*7140*/  LDS.U8 R53, [R0+UR5+0x2000] ;  /* 0x0020000500357984 */ /* 0x000ea80008000000 */
[----:B0-----:R0:W-:Y:S04]  /*7150*/  STL [R1+0xa8], R52 ;  /* 0x0000a83401007387 */ /* 0x0011e80000100800 */
[----:B0-----:R-:W3:Y:S04]  /*7160*/  LDL R52, [R1+0x304] ;  /* 0x0003040001347983 */ /* 0x001ee80000100800 */
[----:B-1----:R-:W-:Y:S04]  /*7170*/  STL [R1+0xa4], R54 ;  /* 0x0000a43601007387 */ /* 0x002fe80000100800 */
[----:B------:R-:W0:Y:S04]  /*7180*/  LDS.U8 R54, [R0+UR5+0x2088] ;  /* 0x0020880500367984 */ /* 0x000e280008000000 */
[----:B--2---:R-:W-:Y:S04]  /*7190*/  STL [R1+0x140], R53 ;  /* 0x0001403501007387 */ /* 0x004fe80000100800 */
[----:B------:R-:W1:Y:S04]  /*71a0*/  LDS.U8 R53, [R0+UR5+0x2008] ;  /* 0x0020080500357984 */ /* 0x000e680008000000 */
[----:B0-----:R-:W-:Y:S04]  /*71b0*/  STL [R1+0x13c], R54 ;  /* 0x00013c3601007387 */ /* 0x001fe80000100800 */
[----:B------:R-:W0:Y:S04]  /*71c0*/  LDS.U8 R54, [R0+UR5+0x2080] ;  /* 0x0020800500367984 */ /* 0x000e280008000000 */
[----:B-1----:R-:W-:Y:S04]  /*71d0*/  STL [R1+0x148], R53 ;  /* 0x0001483501007387 */ /* 0x002fe80000100800 */
        /* <DEDUP_REMOVED lines=24> */
[----:B---3--:R-:W1:Y:S04]  /*7360*/  LDS.U8 R53, [R52+UR5] ;  /* 0x0000000534357984 */ /* 0x008e680008000000 */
        /* <DEDUP_REMOVED lines=52> */
[----:B------:R-:W-:Y:S04]  /*76b0*/  LDS.U8 R53, [R52+UR5+0x3080] ;  /* 0x0030800534357984 */ /* 0x000fe80008000000 */
[----:B--2---:R-:W-:Y:S04]  /*76c0*/  STL [R1+0x2d4], R0 ;  /* 0x0002d40001007387 */ /* 0x004fe80000100800 */
[----:B------:R-:W1:Y:S04]  /*76d0*/  LDS.U8 R0, [R52+UR5+0x3800] ;  /* 0x0038000534007984 */ /* 0x000e680008000000 */
[----:B0-----:R-:W-:Y:S04]  /*76e0*/  STL [R1+0x2e0], R54 ;  /* 0x0002e03601007387 */ /* 0x001fe80000100800 */
[----:B------:R-:W0:Y:S04]  /*76f0*/  LDS.U8 R54, [R52+UR5+0x3888] ;  /* 0x0038880534367984 */ /* 0x000e280008000000 */
[----:B-1----:R1:W-:Y:S04]  /*7700*/  STL [R1+0x3d0], R0 ;  /* 0x0003d00001007387 */ /* 0x0023e80000100800 */
[----:B------:R-:W-:Y:S04]  /*7710*/  STL [R1+0x2dc], R53 ;  /* 0x0002dc3501007387 */ /* 0x000fe80000100800 */
[----:B------:R-:W2:Y:S04]  /*7720*/  LDS.U8 R53, [R52+UR5+0x3808] ;  /* 0x0038080534357984 */ /* 0x000ea80008000000 */
[----:B------:R-:W3:Y:S01]  /*7730*/  LDS.U8 R52, [R52+UR5+0x3880] ;  /* 0x0038800534347984 */ /* 0x000ee20008000000 */
[----:B------:R-:W-:Y:S01]  /*7740*/  BAR.SYNC.DEFER_BLOCKING 0x0 ;  /* 0x0000000000007b1d */ /* 0x000fe20000010000 */
[----:B-1----:R-:W-:-:S05]  /*7750*/  LOP3.LUT R0, R60, 0x40, RZ, 0x3c, !PT ;  /* 0x000000403c007812 */ /* 0x002fca00078e3cff */
[----:B0-----:R-:W-:Y:S04]  /*7760*/  STL [R1+0x3d4], R54 ;  /* 0x0003d43601007387 */ /* 0x001fe80000100800 */
[----:B------:R0:W-:Y:S04]  /*7770*/  STS.U8 [R60+UR5], R47 ;  /* 0x0000002f3c007988 */ /* 0x0001e80008000005 */
[----:B------:R1:W-:Y:S04]  /*7780*/  STS.U8 [R60+UR5+0x400], R12 ;  /* 0x0004000c3c007988 */ /* 0x0003e80008000005 */
[----:B--2---:R-:W-:Y:S04]  /*7790*/  STL [R1+0x3cc], R53 ;  /* 0x0003cc3501007387 */ /* 0x004fe80000100800 */
[----:B---3--:R-:W-:Y:S04]  /*77a0*/  STL [R1+0x3d8], R52 ;  /* 0x0003d83401007387 */ /* 0x008fe80000100800 */
[----:B0-----:R-:W2:Y:S04]  /*77b0*/  LDL.LU R47, [R1+0x480] ;  /* 0x00048000012f7983 */ /* 0x001ea80000300800 */
[----:B-1----:R-:W3:Y:S04]  /*77c0*/  LDL.LU R12, [R1+0x47c] ;  /* 0x00047c00010c7983 */ /* 0x002ee80000300800 */
[----:B------:R0:W-:Y:S04]  /*77d0*/  STS.U8 [R60+UR5+0x800], R13 ;  /* 0x0008000d3c007988 */ /* 0x0001e80008000005 */
[----:B------:R1:W-:Y:S04]  /*77e0*/  STS.U8 [R60+UR5+0xc00], R14 ;  /* 0x000c000e3c007988 */ /* 0x0003e80008000005 */
[----:B------:R4:W-:Y:S04]  /*77f0*/  STS.U8 [R60+UR5+0x1000], R15 ;  /* 0x0010000f3c007988 */ /* 0x0009e80008000005 */
[----:B0-----:R-:W3:Y:S04]  /*7800*/  LDL.LU R13, [R1+0x478] ;  /* 0x00047800010d7983 */ /* 0x001ee80000300800 */
[----:B-1----:R-:W3:Y:S04]  /*7810*/  LDL.LU R14, [R1+0x474] ;  /* 0x00047400010e7983 */ /* 0x002ee80000300800 */
[----:B----4-:R-:W3:Y:S04]  /*7820*/  LDL.LU R15, [R1+0x470] ;  /* 0x00047000010f7983 */ /* 0x010ee80000300800 */
[----:B------:R0:W-:Y:S04]  /*7830*/  STS.U8 [R60+UR5+0x2400], R20 ;  /* 0x002400143c007988 */ /* 0x0001e80008000005 */
[----:B------:R1:W-:Y:S04]  /*7840*/  STS.U8 [R60+UR5+0x2800], R21 ;  /* 0x002800153c007988 */ /* 0x0003e80008000005 */
[----:B------:R4:W-:Y:S04]  /*7850*/  STS.U8 [R60+UR5+0x2c00], R22 ;  /* 0x002c00163c007988 */ /* 0x0009e80008000005 */
[----:B0-----:R-:W2:Y:S04]  /*7860*/  LDL.LU R20, [R1+0x46c] ;  /* 0x00046c0001147983 */ /* 0x001ea80000300800 */
[----:B-1----:R-:W2:Y:S04]  /*7870*/  LDL.LU R21, [R1+0x468] ;  /* 0x0004680001157983 */ /* 0x002ea80000300800 */
[----:B------:R-:W-:Y:S04]  /*7880*/  STS.U8 [R60+UR5+0x1400], R49 ;  /* 0x001400313c007988 */ /* 0x000fe80008000005 */
[----:B------:R-:W-:Y:S04]  /*7890*/  STS.U8 [R60+UR5+0x1800], R48 ;  /* 0x001800303c007988 */ /* 0x000fe80008000005 */
[----:B------:R-:W-:Y:S04]  /*78a0*/  STS.U8 [R60+UR5+0x1c00], R9 ;  /* 0x001c00093c007988 */ /* 0x000fe80008000005 */
[----:B------:R-:W-:Y:S04]  /*78b0*/  STS.U8 [R60+UR5+0x2000], R56 ;  /* 0x002000383c007988 */ /* 0x000fe80008000005 */
[----:B----4-:R-:W4:Y:S04]  /*78c0*/  LDL.LU R22, [R1+0x464] ;  /* 0x0004640001167983 */ /* 0x010f280000300800 */
[----:B------:R-:W-:Y:S04]  /*78d0*/  STS.U8 [R60+UR5+0x3000], R8 ;  /* 0x003000083c007988 */ /* 0x000fe80008000005 */
[----:B------:R-:W-:Y:S04]  /*78e0*/  STS.U8 [R60+UR5+0x3400], R6 ;  /* 0x003400063c007988 */ /* 0x000fe80008000005 */
[----:B------:R-:W-:Y:S04]  /*78f0*/  STS.U8 [R60+UR5+0x3800], R2 ;  /* 0x003800023c007988 */ /* 0x000fe80008000005 */
[----:B------:R-:W-:Y:S04]  /*7900*/  STS.U8 [R60+UR5+0x3c00], R7 ;  /* 0x003c00073c007988 */ /* 0x000fe80008000005 */
[----:B------:R-:W-:Y:S04]  /*7910*/  STL [R1+0x3c8], R60 ;  /* 0x0003c83c01007387 */ /* 0x000fe80000100800 */
[----:B------:R0:W-:Y:S04]  /*7920*/  STS.U8 [R0+UR5+0x200], R23 ;  /* 0x0002001700007988 */ /* 0x0001e80008000005 */
[----:B------:R1:W-:Y:S04]  /*7930*/  STS.U8 [R0+UR5+0x600], R16 ;  /* 0x0006001000007988 */ /* 0x0003e80008000005 */
[----:B0-----:R-:W4:Y:S04]  /*7940*/  LDL.LU R23, [R1+0x460] ;  /* 0x0004600001177983 */ /* 0x001f280000300800 */
[----:B-1----:R-:W2:Y:S04]  /*7950*/  LDL.LU R16, [R1+0x45c] ;  /* 0x00045c0001107983 */ /* 0x002ea80000300800 */
[----:B------:R-:W2:Y:S04]  /*7960*/  LDL R2, [R1+0xec] ;  /* 0x0000ec0001027983 */ /* 0x000ea80000100800 */
[----:B------:R0:W-:Y:S04]  /*7970*/  STS.U8 [R0+UR5+0xa00], R17 ;  /* 0x000a001100007988 */ /* 0x0001e80008000005 */
[----:B------:R1:W-:Y:S04]  /*7980*/  STS.U8 [R0+UR5+0xe00], R18 ;  /* 0x000e001200007988 */ /* 0x0003e80008000005 */
[----:B------:R0:W-:Y:S04]  /*7990*/  STS.U8 [R0+UR5+0x1200], R19 ;  /* 0x0012001300007988 */ /* 0x0001e80008000005 */
[----:B------:R-:W-:Y:S04]  /*79a0*/  STS.U8 [R0+UR5+0x1600], R51 ;  /* 0x0016003300007988 */ /* 0x000fe80008000005 */
[----:B------:R-:W-:Y:S04]  /*79b0*/  STS.U8 [R0+UR5+0x1a00], R50 ;  /* 0x001a003200007988 */ /* 0x000fe80008000005 */
[----:B------:R-:W-:Y:S04]  /*79c0*/  STS.U8 [R0+UR5+0x1e00], R57 ;  /* 0x001e003900007988 */ /* 0x000fe80008000005 */
[----:B------:R-:W-:Y:S04]  /*79d0*/  STS.U8 [R0+UR5+0x2200], R3 ;  /* 0x0022000300007988 */ /* 0x000fe80008000005 */
[----:B------:R0:W-:Y:S04]  /*79e0*/  STS.U8 [R0+UR5+0x2600], R24 ;  /* 0x0026001800007988 */ /* 0x0001e80008000005 */
[----:B------:R-:W-:Y:S04]  /*79f0*/  STS.U8 [R0+UR5+0x2a00], R55 ;  /* 0x002a003700007988 */ /* 0x000fe80008000005 */
[----:B------:R-:W-:Y:S04]  /*7a00*/  STS.U8 [R0+UR5+0x2e00], R59 ;  /* 0x002e003b00007988 */ /* 0x000fe80008000005 */
[----:B------:R-:W-:Y:S04]  /*7a10*/  STS.U8 [R0+UR5+0x3200], R5 ;  /* 0x0032000500007988 */ /* 0x000fe80008000005 */
[----:B------:R-:W-:Y:S04]  /*7a20*/  STS.U8 [R0+UR5+0x3600], R58 ;  /* 0x0036003a00007988 */ /* 0x000fe80008000005 */
[----:B------:R-:W-:Y:S04]  /*7a30*/  STS.U8 [R0+UR5+0x3a00], R4 ;  /* 0x003a000400007988 */ /* 0x000fe80008000005 */
[----:B------:R-:W-:Y:S01]  /*7a40*/  STS.U8 [R0+UR5+0x3e00], R61 ;  /* 0x003e003d00007988 */ /* 0x000fe20008000005 */
[----:B------:R-:W-:Y:S06]  /*7a50*/  BAR.SYNC.DEFER_BLOCKING 0x0 ;  /* 0x0000000000007b1d */ /* 0x000fec0000010000 */
[----:B0-----:R-:W3:Y:S04]  /*7a60*/  LDL.LU R17, [R1+0x458] ;  /* 0x0004580001117983 */ /* 0x001ee80000300800 */
[----:B-1----:R-:W3:Y:S04]  /*7a70*/  LDL.LU R18, [R1+0x454] ;  /* 0x0004540001127983 */ /* 0x002ee80000300800 */
[----:B------:R-:W3:Y:S04]  /*7a80*/  LDL.LU R19, [R1+0x450] ;  /* 0x0004500001137983 */ /* 0x000ee80000300800 */
[----:B------:R-:W3:Y:S01]  /*7a90*/  LDL.LU R24, [R1+0x44c] ;  /* 0x00044c0001187983 */ /* 0x000ee20000300800 */
[----:B------:R-:W-:-:S02]  /*7aa0*/  IMAD R10, R10, 0x100, R11 ;  /* 0x000001000a0a7824 */ /* 0x000fc400078e020b */
[----:B------:R-:W-:-:S03]  /*7ab0*/  IMAD R42, R42, 0x100, R43 ;  /* 0x000001002a2a7824 */ /* 0x000fc600078e022b */
[----:B------:R-:W-:Y:S01]  /*7ac0*/  F2FP.F16.E5M2.UNPACK_B R43, R10 ;  /* 0x0000000aff2b723e */ /* 0x000fe200020004ff */
[----:B------:R-:W-:Y:S01]  /*7ad0*/  IMAD R10, R32, 0x100, R27 ;  /* 0x00000100200a7824 */ /* 0x000fe200078e021b */
[----:B--2---:R-:W0:Y:S04]  /*7ae0*/  LDSM.16.M88.4 R56, [R2+UR5] ;  /* 0x000000050238783b */ /* 0x004e280008000200 */
[----:B------:R-:W1:Y:S04]  /*7af0*/  LDSM.16.M88.4 R4, [R2+UR5+0x1000] ;  /* 0x001000050204783b */ /* 0x000e680008000200 */
[----:B------:R-:W2:Y:S04]  /*7b00*/  LDSM.16.M88.4 R48, [R2+UR5+0x2000] ;  /* 0x002000050230783b */ /* 0x000ea80008000200 */
[----:B0-----:R-:W-:Y:S04]  /*7b10*/  STL [R1+0x41c], R58 ;  /* 0x00041c3a01007387 */ /* 0x001fe80000100800 */
[----:B------:R-:W-:Y:S04]  /*7b20*/  STL [R1+0x418], R59 ;  /* 0x0004183b01007387 */ /* 0x000fe80000100800 */
[----:B-1----:R-:W-:Y:S01]  /*7b30*/  STL.64 [R1], R4 ;  /* 0x0000000401007387 */ /* 0x002fe20000100a00 */
[----:B--2---:R-:W-:-:S03]  /*7b40*/  IMAD.MOV.U32 R0, RZ, RZ, R49 ;  /* 0x000000ffff007224 */ /* 0x004fc600078e0031 */
[----:B------:R0:W-:Y:S04]  /*7b50*/  STL.64 [R1+0x8], R6 ;  /* 0x0000080601007387 */ /* 0x0001e80000100a00 */
[----:B------:R-:W-:Y:S04]  /*7b60*/  STL.64 [R1+0x10], R48 ;  /* 0x0000103001007387 */ /* 0x000fe80000100a00 */
[----:B------:R-:W-:Y:S01]  /*7b70*/  STL.64 [R1+0x18], R50 ;  /* 0x0000183201007387 */ /* 0x000fe20000100a00 */
[----:B0-----:R-:W-:-:S03]  /*7b80*/  IMAD.MOV.U32 R6, RZ, RZ, R48 ;  /* 0x000000ffff067224 */ /* 0x001fc600078e0030 */
[----:B------:R0:W1:Y:S02]  /*7b90*/  LDSM.16.M88.4 R48, [R2+UR5+0x3000] ;  /* 0x003000050230783b */ /* 0x0000640008000200 */
[----:B0-----:R-:W-:Y:S02]  /*7ba0*/  IMAD R2, R26, 0x100, R25 ;  /* 0x000001001a027824 */ /* 0x001fe400078e0219 */
[----:B-1----:R3:W-:Y:S04]  /*7bb0*/  STL.64 [R1+0x28], R50 ;  /* 0x0000283201007387 */ /* 0x0027e80000100a00 */
[----:B------:R-:W2:Y:S04]  /*7bc0*/  LDL.LU R25, [R1+0x448] ;  /* 0x0004480001197983 */ /* 0x000ea80000300800 */
[----:B------:R-:W2:Y:S04]  /*7bd0*/  LDL.LU R26, [R1+0x444] ;  /* 0x00044400011a7983 */ /* 0x000ea80000300800 */
[----:B------:R-:W2:Y:S01]  /*7be0*/  LDL.LU R27, [R1+0x440] ;  /* 0x00044000011b7983 */ /* 0x000ea20000300800 */
[----:B------:R-:W-:-:S02]  /*7bf0*/  IMAD R3, R40, 0x100, R41 ;  /* 0x0000010028037824 */ /* 0x000fc400078e0229 */
[----:B------:R-:W-:Y:S01]  /*7c00*/  IMAD.MOV.U32 R7, RZ, RZ, R5 ;  /* 0x000000ffff077224 */ /* 0x000fe200078e0005 */
[----:B------:R-:W-:Y:S02]  /*7c10*/  F2FP.F16.E5M2.UNPACK_B R41, R42 ;  /* 0x0000002aff29723e */ /* 0x000fe400020004ff */
[----:B------:R-:W-:Y:S01]  /*7c20*/  F2FP.F16.E5M2.UNPACK_B R6, R6 ;  /* 0x00000006ff06723e */ /* 0x000fe200020004ff */
[----:B------:R-:W-:Y:S01]  /*7c30*/  IMAD.MOV.U32 R8, RZ, RZ, R4 ;  /* 0x000000ffff087224 */ /* 0x000fe200078e0004 */
[----:B------:R-:W-:Y:S01]  /*7c40*/  F2FP.F16.E5M2.UNPACK_B R42, R3 ;  /* 0x00000003ff2a723e */ /* 0x000fe200020004ff */
[----:B------:R-:W-:Y:S01]  /*7c50*/  IMAD.MOV.U32 R58, RZ, RZ, R48 ;  /* 0x000000ffff3a7224 */ /* 0x000fe200078e0030 */
[----:B------:R-:W-:Y:S01]  /*7c60*/  F2FP.F16.E5M2.UNPACK_B R3, R7 ;  /* 0x00000007ff03723e */ /* 0x000fe200020004ff */
[----:B------:R-:W-:Y:S01]  /*7c70*/  IMAD.MOV.U32 R59, RZ, RZ, R49 ;  /* 0x000000ffff3b7224 */ /* 0x000fe200078e0031 */
[----:B------:R-:W-:Y:S01]  /*7c80*/  F2FP.F16.E5M2.UNPACK_B R40, R2 ;  /* 0x00000002ff28723e */ /* 0x000fe200020004ff */
[----:B------:R-:W2:Y:S01]  /*7c90*/  LDL.LU R32, [R1+0x43c] ;  /* 0x00043c0001207983 */ /* 0x000ea20000300800 */
[----:B------:R-:W-:Y:S01]  /*7ca0*/  F2FP.F16.E5M2.UNPACK_B R7, R0 ;  /* 0x00000000ff07723e */ /* 0x000fe200020004ff */
[----:B------:R-:W-:-:S02]  /*7cb0*/  IMAD R11, R34, 0x100, R33 ;  /* 0x00000100220b7824 */ /* 0x000fc400078e0221 */
[----:B------:R-:W2:Y:S04]  /*7cc0*/  LDL.LU R33, [R1+0x438] ;  /* 0x0004380001217983 */ /* 0x000ea80000300800 */
[----:B---3--:R-:W-:Y:S01]  /*7cd0*/  HMMA.16816.F32 R48, R40, R6, R12 ;  /* 0x000000062830723c */ /* 0x008fe2000000180c */
[----:B------:R-:W3:Y:S01]  /*7ce0*/  LDL.LU R34, [R1+0x434] ;  /* 0x0004340001227983 */ /* 0x000ee20000300800 */
[----:B------:R-:W-:Y:S01]  /*7cf0*/  IMAD R14, R36, 0x100, R35 ;  /* 0x00000100240e7824 */ /* 0x000fe200078e0223 */
[----:B------:R-:W-:Y:S01]  /*7d00*/  F2FP.F16.E5M2.UNPACK_B R2, R8 ;  /* 0x00000008ff02723e */ /* 0x000fe200020004ff */
[----:B------:R-:W-:Y:S01]  /*7d10*/  IMAD R15, R38, 0x100, R37 ;  /* 0x00000100260f7824 */ /* 0x000fe200078e0225 */
[----:B------:R-:W3:Y:S01]  /*7d20*/  LDL.LU R35, [R1+0x430] ;  /* 0x0004300001237983 */ /* 0x000ee20000300800 */
[----:B------:R-:W-:-:S03]  /*7d30*/  F2FP.F16.E5M2.UNPACK_B R4, R56 ;  /* 0x00000038ff04723e */ /* 0x000fc600020004ff */
[----:B------:R-:W3:Y:S01]  /*7d40*/  LDL.LU R36, [R1+0x42c] ;  /* 0x00042c0001247983 */ /* 0x000ee20000300800 */
[----:B------:R-:W-:Y:S02]  /*7d50*/  F2FP.F16.E5M2.UNPACK_B R5, R57 ;  /* 0x00000039ff05723e */ /* 0x000fe400020004ff */
[----:B------:R-:W-:Y:S01]  /*7d60*/  F2FP.F16.E5M2.UNPACK_B R8, R58 ;  /* 0x0000003aff08723e */ /* 0x000fe200020004ff */
[----:B------:R-:W3:Y:S01]  /*7d70*/  LDL.LU R37, [R1+0x428] ;  /* 0x0004280001257983 */ /* 0x000ee20000300800 */
[----:B------:R-:W-:-:S03]  /*7d80*/  F2FP.F16.E5M2.UNPACK_B R9, R59 ;  /* 0x0000003bff09723e */ /* 0x000fc600020004ff */
[----:B------:R-:W3:Y:S04]  /*7d90*/  LDL.LU R38, [R1+0x424] ;  /* 0x0004240001267983 */ /* 0x000ee80000300800 */
[----:B------:R-:W3:Y:S04]  /*7da0*/  LDL.LU R61, [R1+0x4c] ;  /* 0x00004c00013d7983 */ /* 0x000ee80000300800 */
[----:B------:R-:W3:Y:S01]  /*7db0*/  LDL.LU R55, [R1+0x58] ;  /* 0x0000580001377983 */ /* 0x000ee20000300800 */
[----:B------:R-:W-:-:S03]  /*7dc0*/  F2FP.F16.E5M2.UNPACK_B R12, R10 ;  /* 0x0000000aff0c723e */ /* 0x000fc600020004ff */
[----:B------:R-:W3:Y:S01]  /*7dd0*/  LDL.LU R60, [R1+0x54] ;  /* 0x00005400013c7983 */ /* 0x000ee20000300800 */
[----:B------:R-:W-:-:S03]  /*7de0*/  F2FP.F16.E5M2.UNPACK_B R13, R11 ;  /* 0x0000000bff0d723e */ /* 0x000fc600020004ff */
[----:B------:R-:W3:Y:S01]  /*7df0*/  LDL.LU R52, [R1+0x60] ;  /* 0x0000600001347983 */ /* 0x000ee20000300800 */
[----:B------:R-:W-:Y:S01]  /*7e00*/  F2FP.F16.E5M2.UNPACK_B R14, R14 ;  /* 0x0000000eff0e723e */ /* 0x000fe200020004ff */
[C---:B------:R-:W-:Y:S01]  /*7e10*/  HMMA.16816.F32 R28, R40.reuse, R4, R28 ;  /* 0x00000004281c723c */ /* 0x040fe2000000181c */
[----:B------:R-:W-:Y:S01]  /*7e20*/  F2FP.F16.E5M2.UNPACK_B R15, R15 ;  /* 0x0000000fff0f723e */ /* 0x000fe200020004ff */
[----:B------:R-:W3:Y:S04]  /*7e30*/  LDL.LU R53, [R1+0x5c] ;  /* 0x00005c0001357983 */ /* 0x000ee80000300800 */
[----:B------:R-:W3:Y:S02]  /*7e40*/  LDL.LU R54, [R1+0x68] ;  /* 0x0000680001367983 */ /* 0x000ee40000300800 */
[C---:B------:R-:W-:Y:S02]  /*7e50*/  HMMA.16816.F32 R44, R40.reuse, R2, R44 ;  /* 0x00000002282c723c */ /* 0x040fe4000000182c */
[----:B------:R-:W3:Y:S06]  /*7e60*/  LDL.LU R0, [R1+0x64] ;  /* 0x0000640001007983 */ /* 0x000eec0000300800 */
[----:B----4-:R-:W-:Y:S01]  /*7e70*/  HMMA.16816.F32 R20, R40, R8, R20 ;  /* 0x000000082814723c */ /* 0x010fe20000001814 */
[----:B------:R-:W4:Y:S04]  /*7e80*/  LDL.LU R40, [R1+0x48] ;  /* 0x0000480001287983 */ /* 0x000f280000300800 */
[----:B------:R-:W4:Y:S04]  /*7e90*/  LDL.LU R41, [R1+0x44] ;  /* 0x0000440001297983 */ /* 0x000f280000300800 */
[----:B------:R-:W4:Y:S01]  /*7ea0*/  LDL.LU R42, [R1+0x14] ;  /* 0x00001400012a7983 */ /* 0x000f220000300800 */
[C---:B------:R-:W-:Y:S03]  /*7eb0*/  HMMA.16816.F32 R16, R12.reuse, R4, R16 ;  /* 0x000000040c10723c */ /* 0x040fe60000001810 */
[----:B------:R-:W4:Y:S04]  /*7ec0*/  LDL.LU R43, [R1+0x50] ;  /* 0x00005000012b7983 */ /* 0x000f280000300800 */
[----:B------:R-:W4:Y:S04]  /*7ed0*/  LDL.LU R10, [R1+0x10] ;  /* 0x00001000010a7983 */ /* 0x000f280000300800 */
[----:B------:R-:W4:Y:S04]  /*7ee0*/  LDL.LU R11, [R1+0x4] ;  /* 0x00000400010b7983 */ /* 0x000f280000300800 */
[----:B------:R-:W4:Y:S04]  /*7ef0*/  LDL.LU R4, [R1+0x40] ;  /* 0x0000400001047983 */ /* 0x000f280000300800 */
[----:B------:R-:W4:Y:S01]  /*7f00*/  LDL.LU R5, [R1+0x3c] ;  /* 0x00003c0001057983 */ /* 0x000f220000300800 */
[C---:B--2---:R-:W-:Y:S03]  /*7f10*/  HMMA.16816.F32 R24, R12.reuse, R2, R24 ;  /* 0x000000020c18723c */ /* 0x044fe60000001818 */
[----:B------:R-:W2:Y:S04]  /*7f20*/  LDL.LU R2, [R1+0x30] ;  /* 0x0000300001027983 */ /* 0x000ea80000300800 */
[----:B------:R-:W4:Y:S01]  /*7f30*/  LDL.LU R3, [R1+0x34] ;  /* 0x0000340001037983 */ /* 0x000f220000300800 */
[----:B---3--:R-:W-:Y:S03]  /*7f40*/  HMMA.16816.F32 R32, R12, R6, R32 ;  /* 0x000000060c20723c */ /* 0x008fe60000001820 */
[----:B------:R-:W3:Y:S04]  /*7f50*/  LDL.LU R6, [R1+0x38] ;  /* 0x0000380001067983 */ /* 0x000ee80000300800 */
[----:B------:R-:W3:Y:S01]  /*7f60*/  LDL.LU R7, [R1] ;  /* 0x0000000001077983 */ /* 0x000ee20000300800 */
[----:B--2---:R-:W-:-:S03]  /*7f70*/  IMAD R2, R2, 0x100, R39 ;  /* 0x0000010002027824 */ /* 0x004fc600078e0227 */
[----:B------:R-:W2:Y:S01]  /*7f80*/  LDL.LU R39, [R1+0x420] ;  /* 0x0004200001277983 */ /* 0x000ea20000300800 */
[----:B----4-:R-:W-:Y:S02]  /*7f90*/  IMAD R4, R5, 0x100, R4 ;  /* 0x0000010005047824 */ /* 0x010fe400078e0204 */
[----:B------:R-:W-:Y:S01]  /*7fa0*/  IMAD R5, R41, 0x100, R40 ;  /* 0x0000010029057824 */ /* 0x000fe200078e0228 */
[----:B------:R-:W-:Y:S02]  /*7fb0*/  F2FP.F16.E5M2.UNPACK_B R40, R56.H1 ;  /* 0x00000038ff28723e */ /* 0x000fe400030004ff */
[----:B------:R-:W-:Y:S01]  /*7fc0*/  F2FP.F16.E5M2.UNPACK_B R41, R57.H1 ;  /* 0x00000039ff29723e */ /* 0x000fe200030004ff */
[----:B---3--:R-:W-:Y:S01]  /*7fd0*/  IMAD R3, R3, 0x100, R6 ;  /* 0x0000010003037824 */ /* 0x008fe200078e0206 */
[----:B------:R-:W-:Y:S02]  /*7fe0*/  F2FP.F16.E5M2.UNPACK_B R6, R58.H1 ;  /* 0x0000003aff06723e */ /* 0x000fe400030004ff */
[----:B------:R-:W3:Y:S01]  /*7ff0*/  LDL.LU R58, [R1+0x41c] ;  /* 0x00041c00013a7983 */ /* 0x000ee20000300800 */
[----:B--2---:R-:W-:Y:S01]  /*8000*/  HMMA.16816.F32 R12, R12, R8, R36 ;  /* 0x000000080c0c723c */ /* 0x004fe20000001824 */
[----:B------:R-:W-:-:S02]  /*8010*/  F2FP.F16.E5M2.UNPACK_B R36, R2 ;  /* 0x00000002ff24723e */ /* 0x000fc400020004ff */
[----:B------:R-:W-:Y:S02]  /*8020*/  F2FP.F16.E5M2.UNPACK_B R37, R3 ;  /* 0x00000003ff25723e */ /* 0x000fe400020004ff */
[----:B------:R-:W-:Y:S02]  /*8030*/  F2FP.F16.E5M2.UNPACK_B R38, R4 ;  /* 0x00000004ff26723e */ /* 0x000fe400020004ff */
[----:B------:R-:W-:Y:S02]  /*8040*/  F2FP.F16.E5M2.UNPACK_B R39, R5 ;  /* 0x00000005ff27723e */ /* 0x000fe400020004ff */
[----:B------:R-:W-:Y:S02]  /*8050*/  F2FP.F16.E5M2.UNPACK_B R2, R7.H1 ;  /* 0x00000007ff02723e */ /* 0x000fe400030004ff */
[----:B------:R-:W-:Y:S02]  /*8060*/  F2FP.F16.E5M2.UNPACK_B R3, R11.H1 ;  /* 0x0000000bff03723e */ /* 0x000fe400030004ff */
[----:B------:R-:W-:-:S02]  /*8070*/  F2FP.F16.E5M2.UNPACK_B R4, R10.H1 ;  /* 0x0000000aff04723e */ /* 0x000fc400030004ff */
[----:B------:R-:W-:Y:S02]  /*8080*/  F2FP.F16.E5M2.UNPACK_B R5, R42.H1 ;  /* 0x0000002aff05723e */ /* 0x000fe400030004ff */
[----:B------:R-:W-:Y:S01]  /*8090*/  F2FP.F16.E5M2.UNPACK_B R7, R59.H1 ;  /* 0x0000003bff07723e */ /* 0x000fe200030004ff */
[C---:B------:R-:W-:Y:S01]  /*80a0*/  HMMA.16816.F32 R8, R36.reuse, R2, R44 ;  /* 0x000000022408723c */ /* 0x040fe2000000182c */
[----:B------:R-:W-:Y:S01]  /*80b0*/  IMAD R42, R61, 0x100, R43 ;  /* 0x000001003d2a7824 */ /* 0x000fe200078e022b */
[----:B------:R-:W2:Y:S01]  /*80c0*/  LDL.LU R59, [R1+0x418] ;  /* 0x00041800013b7983 */ /* 0x000ea20000300800 */
[----:B------:R-:W-:Y:S02]  /*80d0*/  IMAD R43, R60, 0x100, R55 ;  /* 0x000001003c2b7824 */ /* 0x000fe400078e0237 */
[----:B------:R-:W-:Y:S01]  /*80e0*/  IMAD R44, R53, 0x100, R52 ;  /* 0x00000100352c7824 */ /* 0x000fe200078e0234 */
[----:B------:R-:W4:Y:S01]  /*80f0*/  LDL.LU R57, [R1+0x2c] ;  /* 0x00002c0001397983 */ /* 0x000f220000300800 */
[----:B------:R-:W-:Y:S01]  /*8100*/  IMAD R45, R0, 0x100, R54 ;  /* 0x00000100002d7824 */ /* 0x000fe200078e0236 */
[C---:B------:R-:W-:Y:S02]  /*8110*/  HMMA.16816.F32 R28, R36.reuse, R40, R28 ;  /* 0x00000028241c723c */ /* 0x040fe4000000181c */
[----:B------:R-:W2:Y:S04]  /*8120*/  LDL.LU R56, [R1+0x90] ;  /* 0x0000900001387983 */ /* 0x000ea80000300800 */
[----:B------:R-:W2:Y:S02]  /*8130*/  LDL.LU R61, [R1+0x8c] ;  /* 0x00008c00013d7983 */ /* 0x000ea40000300800 */
[C---:B------:R-:W-:Y:S02]  /*8140*/  HMMA.16816.F32 R48, R36.reuse, R4, R48 ;  /* 0x000000042430723c */ /* 0x040fe40000001830 */
[----:B------:R-:W2:Y:S04]  /*8150*/  LDL.LU R55, [R1+0x98] ;  /* 0x0000980001377983 */ /* 0x000ea80000300800 */
[----:B------:R-:W2:Y:S02]  /*8160*/  LDL.LU R60, [R1+0x94] ;  /* 0x00009400013c7983 */ /* 0x000ea40000300800 */
[----:B------:R-:W-:Y:S01]  /*8170*/  HMMA.16816.F32 R20, R36, R6, R20 ;  /* 0x000000062414723c */ /* 0x000fe20000001814 */
[----:B------:R-:W-:Y:S01]  /*8180*/  F2FP.F16.E5M2.UNPACK_B R36, R42 ;  /* 0x0000002aff24723e */ /* 0x000fe200020004ff */
[----:B------:R-:W2:Y:S01]  /*8190*/  LDL.LU R52, [R1+0xa0] ;  /* 0x0000a00001347983 */ /* 0x000ea20000300800 */
[----:B------:R-:W-:-:S02]  /*81a0*/  F2FP.F16.E5M2.UNPACK_B R37, R43 ;  /* 0x0000002bff25723e */ /* 0x000fc400020004ff */
[----:B------:R-:W-:Y:S01]  /*81b0*/  F2FP.F16.E5M2.UNPACK_B R38, R44 ;  /* 0x0000002cff26723e */ /* 0x000fe200020004ff */
[----:B------:R-:W2:Y:S01]  /*81c0*/  LDL.LU R53, [R1+0x9c] ;  /* 0x00009c0001357983 */ /* 0x000ea20000300800 */
[----:B------:R-:W-:-:S03]  /*81d0*/  F2FP.F16.E5M2.UNPACK_B R39, R45 ;  /* 0x0000002dff27723e */ /* 0x000fc600020004ff */
[----:B------:R-:W2:Y:S04]  /*81e0*/  LDL.LU R54, [R1+0xa8] ;  /* 0x0000a80001367983 */ /* 0x000ea80000300800 */
[----:B------:R-:W2:Y:S01]  /*81f0*/  LDL.LU R0, [R1+0xa4] ;  /* 0x0000a40001007983 */ /* 0x000ea20000300800 */
[C---:B------:R-:W-:Y:S03]  /*8200*/  HMMA.16816.F32 R16, R36.reuse, R40, R16 ;  /* 0x000000282410723c */ /* 0x040fe60000001810 */
[----:B------:R-:W2:Y:S04]  /*8210*/  LDL R42, [R1+0x28] ;  /* 0x00002800012a7983 */ /* 0x000ea80000100800 */
[----:B------:R-:W2:Y:S01]  /*8220*/  LDL R43, [R1+0x1c] ;  /* 0x00001c00012b7983 */ /* 0x000ea20000100800 */
[C---:B------:R-:W-:Y:S03]  /*8230*/  HMMA.16816.F32 R44, R36.reuse, R2, R24 ;  /* 0x00000002242c723c */ /* 0x040fe60000001818 */
[----:B------:R-:W2:Y:S04]  /*8240*/  LDL R40, [R1+0xc] ;  /* 0x00000c0001287983 */ /* 0x000ea80000100800 */
[----:B------:R-:W2:Y:S04]  /*8250*/  LDL R41, [R1+0x18] ;  /* 0x0000180001297983 */ /* 0x000ea80000100800 */
[----:B------:R-:W2:Y:S04]  /*8260*/  LDL.LU R3, [R1+0x74] ;  /* 0x0000740001037983 */ /* 0x000ea80000300800 */
[----:B------:R-:W2:Y:S01]  /*8270*/  LDL.LU R2, [R1+0x6c] ;  /* 0x00006c0001027983 */ /* 0x000ea20000300800 */
[----:B------:R-:W-:Y:S03]  /*8280*/  HMMA.16816.F32 R32, R36, R4, R32 ;  /* 0x000000042420723c */ /* 0x000fe60000001820 */
[----:B------:R-:W2:Y:S04]  /*8290*/  LDL.LU R24, [R1+0x80] ;  /* 0x0000800001187983 */ /* 0x000ea80000300800 */
[----:B------:R-:W2:Y:S04]  /*82a0*/  LDL.LU R25, [R1+0x7c] ;  /* 0x00007c0001197983 */ /* 0x000ea80000300800 */
[----:B------:R-:W2:Y:S04]  /*82b0*/  LDL.LU R26, [R1+0x88] ;  /* 0x00008800011a7983 */ /* 0x000ea80000300800 */
[----:B------:R-:W2:Y:S04]  /*82c0*/  LDL.LU R27, [R1+0x84] ;  /* 0x00008400011b7983 */ /* 0x000ea80000300800 */
[----:B------:R-:W2:Y:S04]  /*82d0*/  LDL.LU R4, [R1+0x78] ;  /* 0x0000780001047983 */ /* 0x000ea80000300800 */
[----:B------:R-:W3:Y:S01]  /*82e0*/  LDL.LU R5, [R1+0x70] ;  /* 0x0000700001057983 */ /* 0x000ee20000300800 */
[----:B--2---:R-:W-:-:S02]  /*82f0*/  IMAD R3, R3, 0x100, R4 ;  /* 0x0000010003037824 */ /* 0x004fc400078e0204 */
[----:B------:R-:W-:Y:S02]  /*8300*/  IMAD R4, R25, 0x100, R24 ;  /* 0x0000010019047824 */ /* 0x000fe400078e0218 */
[----:B---3--:R-:W-:Y:S02]  /*8310*/  IMAD R5, R2, 0x100, R5 ;  /* 0x0000010002057824 */ /* 0x008fe400078e0205 */
[----:B------:R-:W-:Y:S02]  /*8320*/  IMAD R2, R27, 0x100, R26 ;  /* 0x000001001b027824 */ /* 0x000fe400078e021a */
[----:B------:R-:W-:Y:S01]  /*8330*/  HMMA.16816.F32 R24, R36, R6, R12 ;  /* 0x000000062418723c */ /* 0x000fe2000000180c */
[----:B------:R-:W2:Y:S01]  /*8340*/  LDL R7, [R1+0x8] ;  /* 0x0000080001077983 */ /* 0x000ea20000100800 */
[----:B------:R-:W-:Y:S02]  /*8350*/  F2FP.F16.E5M2.UNPACK_B R13, R5 ;  /* 0x00000005ff0d723e */ /* 0x000fe400020004ff */
[----:B------:R-:W-:-:S02]  /*8360*/  F2FP.F16.E5M2.UNPACK_B R14, R4 ;  /* 0x00000004ff0e723e */ /* 0x000fc400020004ff */
[----:B------:R-:W-:Y:S02]  /*8370*/  F2FP.F16.E5M2.UNPACK_B R12, R3 ;  /* 0x00000003ff0c723e */ /* 0x000fe400020004ff */
[----:B------:R-:W-:Y:S02]  /*8380*/  F2FP.F16.E5M2.UNPACK_B R15, R2 ;  /* 0x00000002ff0f723e */ /* 0x000fe400020004ff */
[----:B------:R-:W-:Y:S02]  /*8390*/  F2FP.F16.E5M2.UNPACK_B R4, R41 ;  /* 0x00000029ff04723e */ /* 0x000fe400020004ff */
[----:B------:R-:W-:Y:S02]  /*83a0*/  F2FP.F16.E5M2.UNPACK_B R5, R43 ;  /* 0x0000002bff05723e */ /* 0x000fe400020004ff */
[----:B------:R-:W-:Y:S02]  /*83b0*/  F2FP.F16.E5M2.UNPACK_B R36, R58 ;  /* 0x0000003aff24723e */ /* 0x000fe400020004ff */
[----:B------:R-:W-:-:S02]  /*83c0*/  F2FP.F16.E5M2.UNPACK_B R37, R59 ;  /* 0x0000003bff25723e */ /* 0x000fc400020004ff */
[----:B------:R-:W-:Y:S02]  /*83d0*/  F2FP.F16.E5M2.UNPACK_B R2, R42 ;  /* 0x0000002aff02723e */ /* 0x000fe400020004ff */
[----:B----4-:R-:W-:Y:S01]  /*83e0*/  F2FP.F16.E5M2.UNPACK_B R3, R57 ;  /* 0x00000039ff03723e */ /* 0x010fe200020004ff */
[----:B------:R-:W-:Y:S02]  /*83f0*/  IMAD R38, R61, 0x100, R56 ;  /* 0x000001003d267824 */ /* 0x000fe400078e0238 */
[----:B------:R-:W-:Y:S01]  /*8400*/  IMAD R39, R60, 0x100, R55 ;  /* 0x000001003c277824 */ /* 0x000fe200078e0237 */
[C---:B------:R-:W-:Y:S01]  /*8410*/  HMMA.16816.F32 R28, R12.reuse, R36, R28 ;  /* 0x000000240c1c723c */ /* 0x040fe2000000181c */
[----:B------:R-:W3:Y:S04]  /*8420*/  LDL.LU R56, [R1+0xd0] ;  /* 0x0000d00001387983 */ /* 0x000ee80000300800 */
[----:B------:R-:W3:Y:S03]  /*8430*/  LDL.LU R61, [R1+0xcc] ;  /* 0x0000cc00013d7983 */ /* 0x000ee60000300800 */
[----:B------:R-:W-:Y:S01]  /*8440*/  HMMA.16816.F32 R20, R12, R2, R20 ;  /* 0x000000020c14723c */ /* 0x000fe20000001814 */
[----:B------:R-:W4:Y:S04]  /*8450*/  LDL.LU R55, [R1+0xd8] ;  /* 0x0000d80001377983 */ /* 0x000f280000300800 */
[----:B------:R-:W4:Y:S01]  /*8460*/  LDL.LU R60, [R1+0xd4] ;  /* 0x0000d400013c7983 */ /* 0x000f220000300800 */
[----:B--2---:R-:W-:-:S02]  /*8470*/  F2FP.F16.E5M2.UNPACK_B R6, R7 ;  /* 0x00000007ff06723e */ /* 0x004fc400020004ff */
[----:B------:R-:W-:Y:S02]  /*8480*/  F2FP.F16.E5M2.UNPACK_B R7, R40 ;  /* 0x00000028ff07723e */ /* 0x000fe400020004ff */
[C---:B------:R-:W-:Y:S01]  /*8490*/  HMMA.16816.F32 R40, R12.reuse, R4, R48 ;  /* 0x000000040c28723c */ /* 0x040fe20000001830 */
[----:B------:R-:W-:Y:S02]  /*84a0*/  IMAD R48, R53, 0x100, R52 ;  /* 0x0000010035307824 */ /* 0x000fe400078e0234 */
[----:B------:R-:W-:Y:S01]  /*84b0*/  IMAD R49, R0, 0x100, R54 ;  /* 0x0000010000317824 */ /* 0x000fe200078e0236 */
[----:B------:R-:W2:Y:S04]  /*84c0*/  LDL.LU R52, [R1+0xe0] ;  /* 0x0000e00001347983 */ /* 0x000ea80000300800 */
        /* <DEDUP_REMOVED lines=8> */
[C---:B------:R-:W-:Y:S01]  /*8550*/  HMMA.16816.F32 R44, R12.reuse, R6, R44 ;  /* 0x000000060c2c723c */ /* 0x040fe2000000182c */
[----:B------:R-:W2:Y:S04]  /*8560*/  LDL.LU R38, [R1+0xbc] ;  /* 0x0000bc0001267983 */ /* 0x000ea80000300800 */
[----:B------:R-:W2:Y:S03]  /*8570*/  LDL.LU R39, [R1+0xc4] ;  /* 0x0000c40001277983 */ /* 0x000ea60000300800 */
[C---:B------:R-:W-:Y:S01]  /*8580*/  HMMA.16816.F32 R48, R12.reuse, R36, R16 ;  /* 0x000000240c30723c */ /* 0x040fe20000001810 */
[----:B------:R-:W2:Y:S04]  /*8590*/  LDL.LU R36, [R1+0xac] ;  /* 0x0000ac0001247983 */ /* 0x000ea80000300800 */
[----:B------:R-:W2:Y:S04]  /*85a0*/  LDL.LU R37, [R1+0xb4] ;  /* 0x0000b40001257983 */ /* 0x000ea80000300800 */
[----:B------:R-:W2:Y:S01]  /*85b0*/  LDL.LU R16, [R1+0xc0] ;  /* 0x0000c00001107983 */ /* 0x000ea20000300800 */
[C---:B------:R-:W-:Y:S03]  /*85c0*/  HMMA.16816.F32 R32, R12.reuse, R4, R32 ;  /* 0x000000040c20723c */ /* 0x040fe60000001820 */
[----:B------:R-:W3:Y:S04]  /*85d0*/  LDL.LU R17, [R1+0xc8] ;  /* 0x0000c80001117983 */ /* 0x000ee80000300800 */
[----:B------:R-:W4:Y:S04]  /*85e0*/  LDL.LU R18, [R1+0x1c] ;  /* 0x00001c0001127983 */ /* 0x000f280000300800 */
[----:B------:R-:W4:Y:S04]  /*85f0*/  LDL.LU R19, [R1+0x28] ;  /* 0x0000280001137983 */ /* 0x000f280000300800 */
[----:B------:R-:W4:Y:S04]  /*8600*/  LDL.LU R6, [R1+0x8] ;  /* 0x0000080001067983 */ /* 0x000f280000300800 */
[----:B------:R-:W4:Y:S04]  /*8610*/  LDL.LU R7, [R1+0xc] ;  /* 0x00000c0001077983 */ /* 0x000f280000300800 */
[----:B------:R0:W-:Y:S04]  /*8620*/  STL.64 [R1+0x410], R46 ;  /* 0x0004102e01007387 */ /* 0x0001e80000100a00 */
[----:B0-----:R-:W4:Y:S04]  /*8630*/  LDL.LU R46, [R1+0xb8] ;  /* 0x0000b800012e7983 */ /* 0x001f280000300800 */
[----:B------:R-:W4:Y:S04]  /*8640*/  LDL.LU R47, [R1+0x18] ;  /* 0x00001800012f7983 */ /* 0x000f280000300800 */
[----:B------:R0:W-:Y:S04]  /*8650*/  STL.64 [R1+0x408], R44 ;  /* 0x0004082c01007387 */ /* 0x0001e80000100a00 */
[----:B0-----:R-:W4:Y:S04]  /*8660*/  LDL.LU R45, [R1+0xb0] ;  /* 0x0000b000012d7983 */ /* 0x001f280000300800 */
[----:B------:R-:W-:Y:S04]  /*8670*/  STL.64 [R1+0x400], R34 ;  /* 0x0004002201007387 */ /* 0x000fe80000100a00 */
[----:B------:R0:W-:Y:S04]  /*8680*/  STL.64 [R1+0x3f8], R32 ;  /* 0x0003f82001007387 */ /* 0x0001e80000100a00 */
[----:B0-----:R-:W4:Y:S01]  /*8690*/  LDL R32, [R1+0x118] ;  /* 0x0001180001207983 */ /* 0x001f220000100800 */
[----:B------:R-:W-:Y:S01]  /*86a0*/  HMMA.16816.F32 R24, R12, R2, R24 ;  /* 0x000000020c18723c */ /* 0x000fe20000001818 */
[----:B------:R-:W-:Y:S01]  /*86b0*/  F2FP.F16.E5M2.UNPACK_B R3, R57.H1 ;  /* 0x00000039ff03723e */ /* 0x000fe200030004ff */
[----:B--2---:R-:W-:-:S02]  /*86c0*/  IMAD R38, R38, 0x100, R16 ;  /* 0x0000010026267824 */ /* 0x004fc400078e0210 */
[----:B---3--:R-:W-:-:S03]  /*86d0*/  IMAD R39, R39, 0x100, R17 ;  /* 0x0000010027277824 */ /* 0x008fc600078e0211 */
[----:B------:R-:W-:Y:S02]  /*86e0*/  F2FP.F16.E5M2.UNPACK_B R38, R38 ;  /* 0x00000026ff26723e */ /* 0x000fe400020004ff */
[----:B----4-:R-:W-:Y:S02]  /*86f0*/  F2FP.F16.E5M2.UNPACK_B R5, R18.H1 ;  /* 0x00000012ff05723e */ /* 0x010fe400030004ff */
[----:B------:R-:W-:Y:S02]  /*8700*/  F2FP.F16.E5M2.UNPACK_B R39, R39 ;  /* 0x00000027ff27723e */ /* 0x000fe400020004ff */
[----:B------:R-:W-:Y:S02]  /*8710*/  F2FP.F16.E5M2.UNPACK_B R16, R58.H1 ;  /* 0x0000003aff10723e */ /* 0x000fe400030004ff */
[----:B------:R-:W-:Y:S01]  /*8720*/  F2FP.F16.E5M2.UNPACK_B R17, R59.H1 ;  /* 0x0000003bff11723e */ /* 0x000fe200030004ff */
[----:B------:R-:W-:Y:S01]  /*8730*/  IMAD R37, R37, 0x100, R46 ;  /* 0x0000010025257824 */ /* 0x000fe200078e022e */
[----:B------:R-:W-:-:S04]  /*8740*/  F2FP.F16.E5M2.UNPACK_B R4, R47.H1 ;  /* 0x0000002fff04723e */ /* 0x000fc800030004ff */
[----:B------:R-:W-:Y:S01]  /*8750*/  F2FP.F16.E5M2.UNPACK_B R37, R37 ;  /* 0x00000025ff25723e */ /* 0x000fe200020004ff */
[----:B------:R-:W-:-:S05]  /*8760*/  IMAD R36, R36, 0x100, R45 ;  /* 0x0000010024247824 */ /* 0x000fca00078e022d */
[----:B------:R-:W-:-:S07]  /*8770*/  F2FP.F16.E5M2.UNPACK_B R36, R36 ;  /* 0x00000024ff24723e */ /* 0x000fce00020004ff */
[----:B------:R-:W-:Y:S01]  /*8780*/  HMMA.16816.F32 R12, R36, R4, R40 ;  /* 0x00000004240c723c */ /* 0x000fe20000001828 */
[----:B------:R-:W-:Y:S02]  /*8790*/  IMAD R41, R61, 0x100, R56 ;  /* 0x000001003d297824 */ /* 0x000fe400078e0238 */
[----:B------:R-:W0:Y:S04]  /*87a0*/  LDSM.16.M88.4 R56, [R32+UR5] ;  /* 0x000000052038783b */ /* 0x000e280008000200 */
[----:B------:R-:W1:Y:S01]  /*87b0*/  LDSM.16.M88.4 R44, [R32+UR5+0x1000] ;  /* 0x00100005202c783b */ /* 0x000e620008000200 */
[----:B------:R-:W-:-:S07]  /*87c0*/  F2FP.F16.E5M2.UNPACK_B R2, R19.H1 ;  /* 0x00000013ff02723e */ /* 0x000fce00030004ff */
[----:B------:R-:W-:Y:S01]  /*87d0*/  HMMA.16816.F32 R20, R36, R2, R20 ;  /* 0x000000022414723c */ /* 0x000fe20000001814 */
[----:B------:R-:W-:Y:S01]  /*87e0*/  IMAD R18, R0, 0x100, R54 ;  /* 0x0000010000127824 */ /* 0x000fe200078e0236 */
[----:B0-----:R-:W-:Y:S04]  /*87f0*/  STL [R1+0x3e0], R58 ;  /* 0x0003e03a01007387 */ /* 0x001fe80000100800 */
[----:B------:R-:W-:Y:S04]  /*8800*/  STL [R1+0x3dc], R59 ;  /* 0x0003dc3b01007387 */ /* 0x000fe80000100800 */
[----:B------:R-:W2:Y:S01]  /*8810*/  LDL.LU R42, [R1+0x138] ;  /* 0x00013800012a7983 */ /* 0x000ea20000300800 */
[----:B-1----:R-:W-:-:S03]  /*8820*/  IMAD.MOV.U32 R54, RZ, RZ, R46 ;  /* 0x000000ffff367224 */ /* 0x002fc600078e002e */
[----:B------:R-:W2:Y:S01]  /*8830*/  LDL.LU R43, [R1+0x134] ;  /* 0x00013400012b7983 */ /* 0x000ea20000300800 */
[----:B------:R-:W-:-:S04]  /*8840*/  IMAD.MOV.U32 R0, RZ, RZ, R47 ;  /* 0x000000ffff007224 */ /* 0x000fc800078e002f */
[----:B------:R-:W-:Y:S04]  /*8850*/  STL [R1+0x3f4], R22 ;  /* 0x0003f41601007387 */ /* 0x000fe80000100800 */
[----:B------:R-:W-:Y:S04]  /*8860*/  STL [R1+0x3f0], R23 ;  /* 0x0003f01701007387 */ /* 0x000fe80000100800 */
[----:B------:R-:W-:Y:S04]  /*8870*/  STL.64 [R1+0x20], R44 ;  /* 0x0000202c01007387 */ /* 0x000fe80000100a00 */
[----:B------:R-:W0:Y:S01]  /*8880*/  LDSM.16.M88.4 R44, [R32+UR5+0x2000] ;  /* 0x00200005202c783b */ /* 0x000e220008000200 */
[----:B------:R-:W-:-:S02]  /*8890*/  F2FP.F16.E5M2.UNPACK_B R6, R6.H1 ;  /* 0x00000006ff06723e */ /* 0x000fc400030004ff */
[----:B------:R-:W-:Y:S01]  /*88a0*/  F2FP.F16.E5M2.UNPACK_B R7, R7.H1 ;  /* 0x00000007ff07723e */ /* 0x000fe200030004ff */
[----:B------:R-:W-:Y:S02]  /*88b0*/  IMAD R40, R60, 0x100, R55 ;  /* 0x000001003c287824 */ /* 0x000fe400078e0237 */
[----:B------:R-:W-:Y:S01]  /*88c0*/  IMAD R19, R53, 0x100, R52 ;  /* 0x0000010035137824 */ /* 0x000fe200078e0234 */
[C---:B------:R-:W-:Y:S01]  /*88d0*/  HMMA.16816.F32 R28, R36.reuse, R16, R28 ;  /* 0x00000010241c723c */ /* 0x040fe2000000181c */
[----:B------:R1:W-:Y:S04]  /*88e0*/  STL [R1+0x3e8], R0 ;  /* 0x0003e80001007387 */ /* 0x0003e80000100800 */
[----:B------:R-:W3:Y:S03]  /*88f0*/  LDSM.16.M88.4 R32, [R32+UR5+0x3000] ;  /* 0x003000052020783b */ /* 0x000ee60008000200 */
[----:B------:R-:W-:Y:S01]  /*8900*/  HMMA.16816.F32 R8, R36, R6, R8 ;  /* 0x000000062408723c */ /* 0x000fe20000001808 */
[----:B------:R-:W-:-:S02]  /*8910*/  F2FP.F16.E5M2.UNPACK_B R36, R41 ;  /* 0x00000029ff24723e */ /* 0x000fc400020004ff */
[----:B------:R-:W-:Y:S02]  /*8920*/  F2FP.F16.E5M2.UNPACK_B R37, R40 ;  /* 0x00000028ff25723e */ /* 0x000fe400020004ff */
[----:B------:R-:W-:Y:S02]  /*8930*/  F2FP.F16.E5M2.UNPACK_B R38, R19 ;  /* 0x00000013ff26723e */ /* 0x000fe400020004ff */
[----:B------:R-:W-:Y:S01]  /*8940*/  F2FP.F16.E5M2.UNPACK_B R39, R18 ;  /* 0x00000012ff27723e */ /* 0x000fe200020004ff */
[----:B------:R4:W-:Y:S06]  /*8950*/  STL [R1+0x3e4], R54 ;  /* 0x0003e43601007387 */ /* 0x0009ec0000100800 */
[----:B------:R-:W-:Y:S01]  /*8960*/  HMMA.16816.F32 R48, R36, R16, R48 ;  /* 0x000000102430723c */ /* 0x000fe20000001830 */
[----:B------:R-:W2:Y:S04]  /*8970*/  LDL.LU R16, [R1+0x130] ;  /* 0x0001300001107983 */ /* 0x000ea80000300800 */
[----:B------:R-:W2:Y:S04]  /*8980*/  LDL.LU R17, [R1+0x12c] ;  /* 0x00012c0001117983 */ /* 0x000ea80000300800 */
[----:B0-----:R0:W-:Y:S01]  /*8990*/  STL [R1+0x1c], R47 ;  /* 0x00001c2f01007387 */ /* 0x0011e20000100800 */
[----:B------:R-:W-:-:S02]  /*89a0*/  IMAD.MOV.U32 R53, RZ, RZ, R46 ;  /* 0x000000ffff357224 */ /* 0x000fc400078e002e */
[----:B-1----:R-:W-:Y:S02]  /*89b0*/  IMAD.MOV.U32 R0, RZ, RZ, R44 ;  /* 0x000000ffff007224 */ /* 0x002fe400078e002c */
[----:B----4-:R-:W-:Y:S01]  /*89c0*/  IMAD.MOV.U32 R54, RZ, RZ, R45 ;  /* 0x000000ffff367224 */ /* 0x010fe200078e002d */
[----:B0-----:R-:W4:Y:S04]  /*89d0*/  LDL.LU.64 R46, [R1+0x410] ;  /* 0x00041000012e7983 */ /* 0x001f280000300a00 */
[----:B------:R-:W4:Y:S04]  /*89e0*/  LDL.LU.64 R44, [R1+0x408] ;  /* 0x00040800012c7983 */ /* 0x000f280000300a00 */
[----:B------:R-:W2:Y:S04]  /*89f0*/  LDL.LU R22, [R1+0x140] ;  /* 0x0001400001167983 */ /* 0x000ea80000300800 */
[----:B------:R-:W2:Y:S04]  /*8a00*/  LDL.LU R18, [R1+0x13c] ;  /* 0x00013c0001127983 */ /* 0x000ea80000300800 */
[----:B------:R-:W2:Y:S04]  /*8a10*/  LDL.LU R23, [R1+0x148] ;  /* 0x0001480001177983 */ /* 0x000ea80000300800 */
[----:B------:R-:W2:Y:S04]  /*8a20*/  LDL.LU R19, [R1+0x144] ;  /* 0x0001440001137983 */ /* 0x000ea80000300800 */
[----:B------:R-:W2:Y:S04]  /*8a30*/  LDL.LU R40, [R1+0x150] ;  /* 0x0001500001287983 */ /* 0x000ea80000300800 */
[----:B------:R-:W2:Y:S04]  /*8a40*/  LDL.LU R41, [R1+0x14c] ;  /* 0x00014c0001297983 */ /* 0x000ea80000300800 */
[----:B------:R-:W2:Y:S04]  /*8a50*/  LDL.LU R61, [R1+0x158] ;  /* 0x00015800013d7983 */ /* 0x000ea80000300800 */
[----:B------:R-:W2:Y:S04]  /*8a60*/  LDL.LU R55, [R1+0x154] ;  /* 0x0001540001377983 */ /* 0x000ea80000300800 */
[----:B------:R0:W-:Y:S01]  /*8a70*/  STL [R1+0x3ec], R53 ;  /* 0x0003ec3501007387 */ /* 0x0001e20000100800 */
[----:B---3--:R-:W-:-:S02]  /*8a80*/  IMAD.MOV.U32 R52, RZ, RZ, R34 ;  /* 0x000000ffff347224 */ /* 0x008fc400078e0022 */
[----:B------:R-:W-:Y:S02]  /*8a90*/  IMAD.MOV.U32 R60, RZ, RZ, R35 ;  /* 0x000000ffff3c7224 */ /* 0x000fe400078e0023 */
[----:B------:R-:W-:Y:S01]  /*8aa0*/  IMAD.MOV.U32 R58, RZ, RZ, R32 ;  /* 0x000000ffff3a7224 */ /* 0x000fe200078e0020 */
[----:B0-----:R-:W3:Y:S01]  /*8ab0*/  LDL.LU R53, [R1+0x24] ;  /* 0x0000240001357983 */ /* 0x001ee20000300800 */
[----:B------:R-:W-:Y:S01]  /*8ac0*/  IMAD.MOV.U32 R59, RZ, RZ, R33 ;  /* 0x000000ffff3b7224 */ /* 0x000fe200078e0021 */
[C---:B----4-:R-:W-:Y:S02]  /*8ad0*/  HMMA.16816.F32 R44, R36.reuse, R6, R44 ;  /* 0x00000006242c723c */ /* 0x050fe4000000182c */
[----:B------:R-:W4:Y:S04]  /*8ae0*/  LDL.LU R6, [R1+0x128] ;  /* 0x0001280001067983 */ /* 0x000f280000300800 */
[----:B------:R-:W4:Y:S04]  /*8af0*/  LDL.LU R7, [R1+0x124] ;  /* 0x0001240001077983 */ /* 0x000f280000300800 */
[----:B------:R0:W-:Y:S04]  /*8b00*/  STL [R1+0x8], R34 ;  /* 0x0000082201007387 */ /* 0x0001e80000100800 */
[----:B0-----:R-:W2:Y:S04]  /*8b10*/  LDL.LU.64 R34, [R1+0x400] ;  /* 0x0004000001227983 */ /* 0x001ea80000300a00 */
[----:B------:R-:W2:Y:S02]  /*8b20*/  LDL.LU.64 R32, [R1+0x3f8] ;  /* 0x0003f80001207983 */ /* 0x000ea40000300a00 */
[C---:B--2---:R-:W-:Y:S02]  /*8b30*/  HMMA.16816.F32 R32, R36.reuse, R4, R32 ;  /* 0x000000042420723c */ /* 0x044fe40000001820 */
[----:B------:R-:W2:Y:S04]  /*8b40*/  LDL.LU R4, [R1+0x120] ;  /* 0x0001200001047983 */ /* 0x000ea80000300800 */
[----:B------:R-:W2:Y:S02]  /*8b50*/  LDL.LU R5, [R1+0x11c] ;  /* 0x00011c0001057983 */ /* 0x000ea40000300800 */
[----:B------:R-:W-:Y:S01]  /*8b60*/  HMMA.16816.F32 R24, R36, R2, R24 ;  /* 0x000000022418723c */ /* 0x000fe20000001818 */
[----:B------:R-:W-:-:S02]  /*8b70*/  IMAD R18, R18, 0x100, R22 ;  /* 0x0000010012127824 */ /* 0x000fc400078e0216 */
[----:B------:R-:W-:Y:S02]  /*8b80*/  IMAD R19, R19, 0x100, R23 ;  /* 0x0000010013137824 */ /* 0x000fe400078e0217 */
[----:B--2---:R-:W-:Y:S02]  /*8b90*/  IMAD R4, R5, 0x100, R4 ;  /* 0x0000010005047824 */ /* 0x004fe400078e0204 */
[----:B----4-:R-:W-:Y:S02]  /*8ba0*/  IMAD R5, R7, 0x100, R6 ;  /* 0x0000010007057824 */ /* 0x010fe400078e0206 */
[----:B------:R-:W-:Y:S02]  /*8bb0*/  IMAD R7, R43, 0x100, R42 ;  /* 0x000001002b077824 */ /* 0x000fe400078e022a */
[----:B------:R-:W2:Y:S04]  /*8bc0*/  LDL.LU R42, [R1+0x178] ;  /* 0x00017800012a7983 */ /* 0x000ea80000300800 */
[----:B------:R-:W2:Y:S04]  /*8bd0*/  LDL.LU R43, [R1+0x174] ;  /* 0x00017400012b7983 */ /* 0x000ea80000300800 */
[----:B------:R-:W4:Y:S04]  /*8be0*/  LDL R3, [R1+0x20] ;  /* 0x0000200001037983 */ /* 0x000f280000100800 */
[----:B------:R-:W2:Y:S04]  /*8bf0*/  LDL.LU R22, [R1+0x3f4] ;  /* 0x0003f40001167983 */ /* 0x000ea80000300800 */
[----:B------:R-:W2:Y:S01]  /*8c00*/  LDL.LU R23, [R1+0x3f0] ;  /* 0x0003f00001177983 */ /* 0x000ea20000300800 */
[----:B------:R-:W-:Y:S01]  /*8c10*/  IMAD R6, R17, 0x100, R16 ;  /* 0x0000010011067824 */ /* 0x000fe200078e0210 */
[----:B------:R-:W-:-:S02]  /*8c20*/  F2FP.F16.E5M2.UNPACK_B R36, R4 ;  /* 0x00000004ff24723e */ /* 0x000fc400020004ff */
[----:B------:R-:W-:Y:S02]  /*8c30*/  F2FP.F16.E5M2.UNPACK_B R37, R5 ;  /* 0x00000005ff25723e */ /* 0x000fe400020004ff */
[----:B------:R-:W-:Y:S02]  /*8c40*/  F2FP.F16.E5M2.UNPACK_B R38, R6 ;  /* 0x00000006ff26723e */ /* 0x000fe400020004ff */
[----:B------:R-:W-:Y:S02]  /*8c50*/  F2FP.F16.E5M2.UNPACK_B R39, R7 ;  /* 0x00000007ff27723e */ /* 0x000fe400020004ff */
[----:B------:R-:W-:Y:S02]  /*8c60*/  F2FP.F16.E5M2.UNPACK_B R16, R56 ;  /* 0x00000038ff10723e */ /* 0x000fe400020004ff */
[----:B------:R-:W-:Y:S02]  /*8c70*/  F2FP.F16.E5M2.UNPACK_B R17, R57 ;  /* 0x00000039ff11723e */ /* 0x000fe400020004ff */
[----:B---3--:R-:W-:-:S02]  /*8c80*/  F2FP.F16.E5M2.UNPACK_B R7, R53 ;  /* 0x00000035ff07723e */ /* 0x008fc400020004ff */
[----:B------:R-:W-:Y:S02]  /*8c90*/  F2FP.F16.E5M2.UNPACK_B R4, R0 ;  /* 0x00000000ff04723e */ /* 0x000fe400020004ff */
[----:B------:R-:W-:Y:S02]  /*8ca0*/  F2FP.F16.E5M2.UNPACK_B R5, R54 ;  /* 0x00000036ff05723e */ /* 0x000fe400020004ff */
[----:B------:R-:W-:Y:S01]  /*8cb0*/  F2FP.F16.E5M2.UNPACK_B R2, R58 ;  /* 0x0000003aff02723e */ /* 0x000fe200020004ff */
[----:B------:R-:W-:Y:S02]  /*8cc0*/  IMAD R40, R41, 0x100, R40 ;  /* 0x0000010029287824 */ /* 0x000fe400078e0228 */
[----:B------:R-:W-:Y:S01]  /*8cd0*/  IMAD R41, R55, 0x100, R61 ;  /* 0x0000010037297824 */ /* 0x000fe200078e023d */
[C---:B------:R-:W-:Y:S01]  /*8ce0*/  HMMA.16816.F32 R28, R36.reuse, R16, R28 ;  /* 0x00000010241c723c */ /* 0x040fe2000000181c */
[----:B------:R-:W3:Y:S04]  /*8cf0*/  LDL.LU R61, [R1+0x270] ;  /* 0x00027000013d7983 */ /* 0x000ee80000300800 */
[----:B------:R-:W3:Y:S03]  /*8d00*/  LDL.LU R55, [R1+0x26c] ;  /* 0x00026c0001377983 */ /* 0x000ee60000300800 */
[----:B------:R-:W-:Y:S01]  /*8d10*/  HMMA.16816.F32 R12, R36, R4, R12 ;  /* 0x00000004240c723c */ /* 0x000fe2000000180c */
[----:B----4-:R-:W-:-:S02]  /*8d20*/  F2FP.F16.E5M2.UNPACK_B R6, R3 ;  /* 0x00000003ff06723e */ /* 0x010fc400020004ff */
[----:B------:R-:W-:-:S05]  /*8d30*/  F2FP.F16.E5M2.UNPACK_B R3, R59 ;  /* 0x0000003bff03723e */ /* 0x000fca00020004ff */
[C---:B------:R-:W-:Y:S08]  /*8d40*/  HMMA.16816.F32 R8, R36.reuse, R6, R8 ;  /* 0x000000062408723c */ /* 0x040ff00000001808 */
[----:B--2---:R-:W-:Y:S01]  /*8d50*/  HMMA.16816.F32 R20, R36, R2, R20 ;  /* 0x000000022414723c */ /* 0x004fe20000001814 */
[----:B------:R-:W-:Y:S02]  /*8d60*/  F2FP.F16.E5M2.UNPACK_B R36, R18 ;  /* 0x00000012ff24723e */ /* 0x000fe400020004ff */
[----:B------:R-:W-:Y:S01]  /*8d70*/  F2FP.F16.E5M2.UNPACK_B R37, R19 ;  /* 0x00000013ff25723e */ /* 0x000fe200020004ff */
[----:B------:R-:W2:Y:S01]  /*8d80*/  LDL.LU R18, [R1+0x16c] ;  /* 0x00016c0001127983 */ /* 0x000ea20000300800 */
[----:B------:R-:W-:-:S02]  /*8d90*/  F2FP.F16.E5M2.UNPACK_B R38, R40 ;  /* 0x00000028ff26723e */ /* 0x000fc400020004ff */
[----:B------:R-:W-:Y:S01]  /*8da0*/  F2FP.F16.E5M2.UNPACK_B R39, R41 ;  /* 0x00000029ff27723e */ /* 0x000fe200020004ff */
[----:B------:R-:W2:Y:S04]  /*8db0*/  LDL.LU R19, [R1+0x170] ;  /* 0x0001700001137983 */ /* 0x000ea80000300800 */
[----:B------:R-:W4:Y:S02]  /*8dc0*/  LDL.LU R40, [R1+0x264] ;  /* 0x0002640001287983 */ /* 0x000f240000300800 */
[C---:B------:R-:W-:Y:S02]  /*8dd0*/  HMMA.16816.F32 R48, R36.reuse, R16, R48 ;  /* 0x000000102430723c */ /* 0x040fe40000001830 */
[----:B------:R-:W4:Y:S04]  /*8de0*/  LDL.LU R41, [R1+0x268] ;  /* 0x0002680001297983 */ /* 0x000f280000300800 */
[----:B------:R-:W2:Y:S02]  /*8df0*/  LDL.LU R16, [R1+0x168] ;  /* 0x0001680001107983 */ /* 0x000ea40000300800 */
[C---:B------:R-:W-:Y:S02]  /*8e00*/  HMMA.16816.F32 R44, R36.reuse, R6, R44 ;  /* 0x00000006242c723c */ /* 0x040fe4000000182c */
[----:B------:R-:W2:Y:S04]  /*8e10*/  LDL.LU R17, [R1+0x164] ;  /* 0x0001640001117983 */ /* 0x000ea80000300800 */
[----:B------:R-:W3:Y:S04]  /*8e20*/  LDL.LU R6, [R1+0x160] ;  /* 0x0001600001067983 */ /* 0x000ee80000300800 */
[----:B------:R-:W3:Y:S01]  /*8e30*/  LDL.LU R7, [R1+0x15c] ;  /* 0x00015c0001077983 */ /* 0x000ee20000300800 */
[----:B------:R-:W-:Y:S01]  /*8e40*/  HMMA.16816.F32 R32, R36, R4, R32 ;  /* 0x000000042420723c */ /* 0x000fe20000001820 */
[----:B--2---:R-:W-:-:S02]  /*8e50*/  IMAD R5, R17, 0x100, R16 ;  /* 0x0000010011057824 */ /* 0x004fc400078e0210 */
[----:B---3--:R-:W-:Y:S02]  /*8e60*/  IMAD R4, R7, 0x100, R6 ;  /* 0x0000010007047824 */ /* 0x008fe400078e0206 */
[----:B------:R-:W-:Y:S02]  /*8e70*/  IMAD R6, R18, 0x100, R19 ;  /* 0x0000010012067824 */ /* 0x000fe400078e0213 */
[----:B------:R-:W-:Y:S01]  /*8e80*/  IMAD R7, R43, 0x100, R42 ;  /* 0x000001002b077824 */ /* 0x000fe200078e022a */
[----:B------:R-:W-:Y:S01]  /*8e90*/  HMMA.16816.F32 R16, R36, R2, R24 ;  /* 0x000000022410723c */ /* 0x000fe20000001818 */
[----:B------:R-:W2:Y:S01]  /*8ea0*/  LDL.LU R42, [R1+0x284] ;  /* 0x00028400012a7983 */ /* 0x000ea20000300800 */
[----:B------:R-:W-:-:S03]  /*8eb0*/  F2FP.F16.E5M2.UNPACK_B R26, R6 ;  /* 0x00000006ff1a723e */ /* 0x000fc600020004ff */
[----:B------:R-:W3:Y:S01]  /*8ec0*/  LDL.LU R43, [R1+0x28c] ;  /* 0x00028c00012b7983 */ /* 0x000ee20000300800 */
[----:B------:R-:W-:-:S03]  /*8ed0*/  F2FP.F16.E5M2.UNPACK_B R27, R7 ;  /* 0x00000007ff1b723e */ /* 0x000fc600020004ff */
[----:B------:R-:W2:Y:S01]  /*8ee0*/  LDL.LU R3, [R1+0x20] ;  /* 0x0000200001037983 */ /* 0x000ea20000300800 */
[----:B------:R-:W-:-:S03]  /*8ef0*/  F2FP.F16.E5M2.UNPACK_B R6, R56.H1 ;  /* 0x00000038ff06723e */ /* 0x000fc600030004ff */
[----:B------:R-:W3:Y:S01]  /*8f00*/  LDL.LU R38, [R1+0x17c] ;  /* 0x00017c0001267983 */ /* 0x000ee20000300800 */
[----:B------:R-:W-:-:S03]  /*8f10*/  F2FP.F16.E5M2.UNPACK_B R7, R57.H1 ;  /* 0x00000039ff07723e */ /* 0x000fc600030004ff */
[----:B------:R-:W3:Y:S04]  /*8f20*/  LDL.LU R39, [R1+0x25c] ;  /* 0x00025c0001277983 */ /* 0x000ee80000300800 */
[----:B------:R-:W3:Y:S04]  /*8f30*/  LDL.LU R56, [R1+0x260] ;  /* 0x0002600001387983 */ /* 0x000ee80000300800 */
[----:B------:R-:W3:Y:S01]  /*8f40*/  LDL.LU R57, [R1+0x258] ;  /* 0x0002580001397983 */ /* 0x000ee20000300800 */
[----:B------:R-:W-:Y:S02]  /*8f50*/  F2FP.F16.E5M2.UNPACK_B R24, R4 ;  /* 0x00000004ff18723e */ /* 0x000fe400020004ff */
[----:B------:R-:W-:-:S02]  /*8f60*/  F2FP.F16.E5M2.UNPACK_B R25, R5 ;  /* 0x00000005ff19723e */ /* 0x000fc400020004ff */
[----:B------:R-:W-:Y:S02]  /*8f70*/  F2FP.F16.E5M2.UNPACK_B R5, R53.H1 ;  /* 0x00000035ff05723e */ /* 0x000fe400030004ff */
[----:B------:R-:W3:Y:S01]  /*8f80*/  LDL.LU R53, [R1+0x3ec] ;  /* 0x0003ec0001357983 */ /* 0x000ee20000300800 */
[----:B------:R-:W-:Y:S02]  /*8f90*/  F2FP.F16.E5M2.UNPACK_B R2, R0.H1 ;  /* 0x00000000ff02723e */ /* 0x000fe400030004ff */
[----:B------:R-:W-:Y:S01]  /*8fa0*/  F2FP.F16.E5M2.UNPACK_B R36, R58.H1 ;  /* 0x0000003aff24723e */ /* 0x000fe200030004ff */
[----:B------:R-:W3:Y:S01]  /*8fb0*/  LDL.LU R0, [R1+0x3e8] ;  /* 0x0003e80001007983 */ /* 0x000ee20000300800 */
[----:B------:R-:W-:Y:S01]  /*8fc0*/  F2FP.F16.E5M2.UNPACK_B R37, R59.H1 ;  /* 0x0000003bff25723e */ /* 0x000fe200030004ff */
[----:B----4-:R-:W-:Y:S01]  /*8fd0*/  IMAD R40, R40, 0x100, R41 ;  /* 0x0000010028287824 */ /* 0x010fe200078e0229 */
[----:B------:R-:W-:Y:S01]  /*8fe0*/  HMMA.16816.F32 R28, R24, R6, R28 ;  /* 0x00000006181c723c */ /* 0x000fe2000000181c */
[----:B------:R-:W-:-:S07]  /*8ff0*/  IMAD R41, R55, 0x100, R61 ;  /* 0x0000010037297824 */ /* 0x000fce00078e023d */
[C---:B------:R-:W-:Y:S01]  /*9000*/  HMMA.16816.F32 R20, R24.reuse, R36, R20 ;  /* 0x000000241814723c */ /* 0x040fe20000001814 */
[----:B--2---:R-:W-:Y:S02]  /*9010*/  F2FP.F16.E5M2.UNPACK_B R4, R3.H1 ;  /* 0x00000003ff04723e */ /* 0x004fe400030004ff */
[----:B------:R-:W-:Y:S02]  /*9020*/  F2FP.F16.E5M2.UNPACK_B R3, R54.H1 ;  /* 0x00000036ff03723e */ /* 0x000fe400030004ff */
[----:B------:R-:W2:Y:S04]  /*9030*/  LDL.LU R54, [R1+0x3e4] ;  /* 0x0003e40001367983 */ /* 0x000ea80000300800 */
[----:B------:R-:W4:Y:S01]  /*9040*/  LDL.LU R58, [R1+0x3e0] ;  /* 0x0003e000013a7983 */ /* 0x000f220000300800 */
[----:B------:R-:W-:Y:S03]  /*9050*/  HMMA.16816.F32 R8, R24, R4, R8 ;  /* 0x000000041808723c */ /* 0x000fe60000001808 */
[----:B------:R-:W2:Y:S01]  /*9060*/  LDL.LU R59, [R1+0x3dc] ;  /* 0x0003dc00013b7983 */ /* 0x000ea20000300800 */
[----:B---3--:R-:W-:-:S02]  /*9070*/  IMAD R39, R39, 0x100, R56 ;  /* 0x0000010027277824 */ /* 0x008fc400078e0238 */
[----:B------:R-:W-:Y:S02]  /*9080*/  IMAD R38, R38, 0x100, R57 ;  /* 0x0000010026267824 */ /* 0x000fe400078e0239 */
[----:B------:R-:W3:Y:S01]  /*9090*/  LDL.LU R57, [R1+0x2a0] ;  /* 0x0002a00001397983 */ /* 0x000ee20000300800 */
[----:B------:R-:W-:Y:S03]  /*90a0*/  HMMA.16816.F32 R12, R24, R2, R12 ;  /* 0x00000002180c723c */ /* 0x000fe6000000180c */
[----:B------:R-:W3:Y:S01]  /*90b0*/  LDL.LU R56, [R1+0x29c] ;  /* 0x00029c0001387983 */ /* 0x000ee20000300800 */
[----:B------:R-:W-:-:S03]  /*90c0*/  F2FP.F16.E5M2.UNPACK_B R24, R38 ;  /* 0x00000026ff18723e */ /* 0x000fc600020004ff */
[----:B------:R-:W2:Y:S01]  /*90d0*/  LDL.LU R61, [R1+0x2a8] ;  /* 0x0002a800013d7983 */ /* 0x000ea20000300800 */
[----:B------:R-:W-:-:S03]  /*90e0*/  F2FP.F16.E5M2.UNPACK_B R25, R39 ;  /* 0x00000027ff19723e */ /* 0x000fc600020004ff */
[----:B------:R-:W2:Y:S04]  /*90f0*/  LDL.LU R55, [R1+0x2a4] ;  /* 0x0002a40001377983 */ /* 0x000ea80000300800 */
[----:B------:R-:W2:Y:S04]  /*9100*/  LDL.LU R38, [R1+0x290] ;  /* 0x0002900001267983 */ /* 0x000ea80000300800 */
[----:B------:R-:W3:Y:S01]  /*9110*/  LDL.LU R39, [R1+0x288] ;  /* 0x0002880001277983 */ /* 0x000ee20000300800 */
[----:B------:R-:W-:Y:S02]  /*9120*/  F2FP.F16.E5M2.UNPACK_B R26, R40 ;  /* 0x00000028ff1a723e */ /* 0x000fe400020004ff */
[----:B------:R-:W-:Y:S01]  /*9130*/  F2FP.F16.E5M2.UNPACK_B R27, R41 ;  /* 0x00000029ff1b723e */ /* 0x000fe200020004ff */
[----:B------:R-:W4:Y:S04]  /*9140*/  LDL.LU R40, [R1+0x274] ;  /* 0x0002740001287983 */ /* 0x000f280000300800 */
[----:B------:R-:W4:Y:S02]  /*9150*/  LDL.LU R41, [R1+0x27c] ;  /* 0x00027c0001297983 */ /* 0x000f240000300800 */
[C---:B------:R-:W-:Y:S02]  /*9160*/  HMMA.16816.F32 R48, R24.reuse, R6, R48 ;  /* 0x000000061830723c */ /* 0x040fe40000001830 */
[----:B------:R-:W4:Y:S04]  /*9170*/  LDL.LU R6, [R1+0x298] ;  /* 0x0002980001067983 */ /* 0x000f280000300800 */
[----:B------:R-:W4:Y:S02]  /*9180*/  LDL.LU R7, [R1+0x294] ;  /* 0x0002940001077983 */ /* 0x000f240000300800 */
[C---:B------:R-:W-:Y:S02]  /*9190*/  HMMA.16816.F32 R44, R24.reuse, R4, R44 ;  /* 0x00000004182c723c */ /* 0x040fe4000000182c */
[----:B------:R-:W4:Y:S04]  /*91a0*/  LDL.LU R4, [R1+0x280] ;  /* 0x0002800001047983 */ /* 0x000f280000300800 */
[----:B------:R-:W4:Y:S02]  /*91b0*/  LDL R5, [R1+0x1c] ;  /* 0x00001c0001057983 */ /* 0x000f240000100800 */
[----:B------:R-:W-:Y:S02]  /*91c0*/  HMMA.16816.F32 R32, R24, R2, R32 ;  /* 0x000000021820723c */ /* 0x000fe40000001820 */
[----:B------:R-:W4:Y:S01]  /*91d0*/  LDL.LU R3, [R1+0x278] ;  /* 0x0002780001037983 */ /* 0x000f220000300800 */
[----:B--2---:R-:W-:-:S02]  /*91e0*/  IMAD R43, R43, 0x100, R38 ;  /* 0x000001002b2b7824 */ /* 0x004fc400078e0226 */
[----:B---3--:R-:W-:-:S03]  /*91f0*/  IMAD R42, R42, 0x100, R39 ;  /* 0x000001002a2a7824 */ /* 0x008fc600078e0227 */
[----:B------:R-:W-:Y:S01]  /*9200*/  HMMA.16816.F32 R36, R24, R36, R16 ;  /* 0x000000241824723c */ /* 0x000fe20000001810 */
[----:B------:R-:W2:Y:S04]  /*9210*/  LDL.LU R27, [R1+0x2b0] ;  /* 0x0002b000011b7983 */ /* 0x000ea80000300800 */
[----:B------:R-:W2:Y:S01]  /*9220*/  LDL.LU R19, [R1+0x2ac] ;  /* 0x0002ac0001137983 */ /* 0x000ea20000300800 */
[----:B------:R-:W-:Y:S02]  /*9230*/  F2FP.F16.E5M2.UNPACK_B R42, R42 ;  /* 0x0000002aff2a723e */ /* 0x000fe400020004ff */
[----:B------:R-:W-:Y:S02]  /*9240*/  F2FP.F16.E5M2.UNPACK_B R43, R43 ;  /* 0x0000002bff2b723e */ /* 0x000fe400020004ff */
[----:B----4-:R-:W-:-:S02]  /*9250*/  F2FP.F16.E5M2.UNPACK_B R16, R58 ;  /* 0x0000003aff10723e */ /* 0x010fc400020004ff */
[----:B------:R-:W-:Y:S01]  /*9260*/  F2FP.F16.E5M2.UNPACK_B R17, R59 ;  /* 0x0000003bff11723e */ /* 0x000fe200020004ff */
[----:B------:R-:W-:Y:S01]  /*9270*/  IMAD R41, R41, 0x100, R4 ;  /* 0x0000010029297824 */ /* 0x000fe200078e0204 */
[----:B------:R-:W-:Y:S02]  /*9280*/  F2FP.F16.E5M2.UNPACK_B R24, R54 ;  /* 0x00000036ff18723e */ /* 0x000fe400020004ff */
[----:B------:R-:W-:Y:S01]  /*9290*/  F2FP.F16.E5M2.UNPACK_B R25, R0 ;  /* 0x00000000ff19723e */ /* 0x000fe200020004ff */
[----:B------:R-:W-:Y:S01]  /*92a0*/  IMAD R40, R40, 0x100, R3 ;  /* 0x0000010028287824 */ /* 0x000fe200078e0203 */
[----:B------:R-:W-:Y:S02]  /*92b0*/  F2FP.F16.E5M2.UNPACK_B R41, R41 ;  /* 0x00000029ff29723e */ /* 0x000fe400020004ff */
[----:B------:R-:W-:Y:S02]  /*92c0*/  F2FP.F16.E5M2.UNPACK_B R4, R53 ;  /* 0x00000035ff04723e */ /* 0x000fe400020004ff */
[----:B------:R-:W-:-:S02]  /*92d0*/  F2FP.F16.E5M2.UNPACK_B R40, R40 ;  /* 0x00000028ff28723e */ /* 0x000fc400020004ff */
[----:B------:R-:W-:Y:S02]  /*92e0*/  F2FP.F16.E5M2.UNPACK_B R5, R5 ;  /* 0x00000005ff05723e */ /* 0x000fe400020004ff */
[----:B------:R-:W-:Y:S02]  /*92f0*/  F2FP.F16.E5M2.UNPACK_B R2, R52 ;  /* 0x00000034ff02723e */ /* 0x000fe400020004ff */
[----:B------:R-:W-:Y:S01]  /*9300*/  F2FP.F16.E5M2.UNPACK_B R3, R60 ;  /* 0x0000003cff03723e */ /* 0x000fe200020004ff */
[----:B------:R-:W-:Y:S02]  /*9310*/  IMAD R6, R7, 0x100, R6 ;  /* 0x0000010007067824 */ /* 0x000fe400078e0206 */
[----:B------:R-:W-:Y:S01]  /*9320*/  IMAD R18, R55, 0x100, R61 ;  /* 0x0000010037127824 */ /* 0x000fe200078e023d */
[C---:B------:R-:W-:Y:S01]  /*9330*/  HMMA.16816.F32 R28, R40.reuse, R16, R28 ;  /* 0x00000010281c723c */ /* 0x040fe2000000181c */
[----:B------:R-:W-:Y:S01]  /*9340*/  IMAD R7, R56, 0x100, R57 ;  /* 0x0000010038077824 */ /* 0x000fe200078e0239 */
[----:B------:R-:W3:Y:S04]  /*9350*/  LDL.LU R52, [R1+0x3d8] ;  /* 0x0003d80001347983 */ /* 0x000ee80000300800 */
[----:B------:R-:W4:Y:S02]  /*9360*/  LDL.LU R57, [R1+0x2d8] ;  /* 0x0002d80001397983 */ /* 0x000f240000300800 */
[C---:B------:R-:W-:Y:S02]  /*9370*/  HMMA.16816.F32 R8, R40.reuse, R24, R8 ;  /* 0x000000182808723c */ /* 0x040fe40000001808 */
[----:B------:R-:W4:Y:S04]  /*9380*/  LDL.LU R56, [R1+0x2d4] ;  /* 0x0002d40001387983 */ /* 0x000f280000300800 */
[----:B------:R-:W3:Y:S02]  /*9390*/  LDL.LU R61, [R1+0x2e0] ;  /* 0x0002e000013d7983 */ /* 0x000ee40000300800 */
[C---:B------:R-:W-:Y:S02]  /*93a0*/  HMMA.16816.F32 R12, R40.reuse, R4, R12 ;  /* 0x00000004280c723c */ /* 0x040fe4000000180c */
[----:B------:R-:W3:Y:S06]  /*93b0*/  LDL.LU R55, [R1+0x2dc] ;  /* 0x0002dc0001377983 */ /* 0x000eec0000300800 */
[----:B------:R-:W-:Y:S01]  /*93c0*/  HMMA.16816.F32 R20, R40, R2, R20 ;  /* 0x000000022814723c */ /* 0x000fe20000001814 */
[----:B------:R-:W-:-:S02]  /*93d0*/  F2FP.F16.E5M2.UNPACK_B R40, R6 ;  /* 0x00000006ff28723e */ /* 0x000fc400020004ff */
[----:B------:R-:W-:Y:S01]  /*93e0*/  F2FP.F16.E5M2.UNPACK_B R41, R7 ;  /* 0x00000007ff29723e */ /* 0x000fe200020004ff */
[----:B------:R-:W3:Y:S01]  /*93f0*/  LDL.LU R6, [R1+0x2bc] ;  /* 0x0002bc0001067983 */ /* 0x000ee20000300800 */
[----:B------:R-:W-:-:S03]  /*9400*/  F2FP.F16.E5M2.UNPACK_B R42, R18 ;  /* 0x00000012ff2a723e */ /* 0x000fc600020004ff */
[----:B------:R-:W3:Y:S01]  /*9410*/  LDL.LU R7, [R1+0x2b4] ;  /* 0x0002b40001077983 */ /* 0x000ee20000300800 */
[----:B--2---:R-:W-:-:S05]  /*9420*/  IMAD R19, R19, 0x100, R27 ;  /* 0x0000010013137824 */ /* 0x004fca00078e021b */
[----:B------:R-:W-:-:S07]  /*9430*/  F2FP.F16.E5M2.UNPACK_B R43, R19 ;  /* 0x00000013ff2b723e */ /* 0x000fce00020004ff */
[C---:B------:R-:W-:Y:S01]  /*9440*/  HMMA.16816.F32 R16, R40.reuse, R16, R48 ;  /* 0x000000102810723c */ /* 0x040fe20000001830 */
[----:B------:R-:W2:Y:S04]  /*9450*/  LDL.LU R48, [R1+0x2d0] ;  /* 0x0002d00001307983 */ /* 0x000ea80000300800 */
[----:B------:R-:W2:Y:S03]  /*9460*/  LDL.LU R49, [R1+0x2cc] ;  /* 0x0002cc0001317983 */ /* 0x000ea60000300800 */
[C---:B------:R-:W-:Y:S01]  /*9470*/  HMMA.16816.F32 R24, R40.reuse, R24, R44 ;  /* 0x000000182818723c */ /* 0x040fe2000000182c */
[----:B------:R-:W3:Y:S04]  /*9480*/  LDL.LU R50, [R1+0x1c] ;  /* 0x00001c0001327983 */ /* 0x000ee80000300800 */
[----:B------:R-:W3:Y:S04]  /*9490*/  LDL.LU R51, [R1+0x8] ;  /* 0x0000080001337983 */ /* 0x000ee80000300800 */
[----:B------:R-:W3:Y:S04]  /*94a0*/  LDL.LU R44, [R1+0x2b8] ;  /* 0x0002b800012c7983 */ /* 0x000ee80000300800 */
[----:B------:R-:W3:Y:S04]  /*94b0*/  LDL.LU R45, [R1+0x2c0] ;  /* 0x0002c000012d7983 */ /* 0x000ee80000300800 */
[----:B------:R-:W4:Y:S04]  /*94c0*/  LDL.LU R46, [R1+0x2c8] ;  /* 0x0002c800012e7983 */ /* 0x000f280000300800 */
[----:B------:R-:W4:Y:S01]  /*94d0*/  LDL.LU R47, [R1+0x2c4] ;  /* 0x0002c400012f7983 */ /* 0x000f220000300800 */
[C---:B------:R-:W-:Y:S08]  /*94e0*/  HMMA.16816.F32 R32, R40.reuse, R4, R32 ;  /* 0x000000042820723c */ /* 0x040ff00000001820 */
[----:B------:R-:W-:Y:S01]  /*94f0*/  HMMA.16816.F32 R36, R40, R2, R36 ;  /* 0x000000022824723c */ /* 0x000fe20000001824 */
[----:B--2---:R-:W-:-:S05]  /*9500*/  IMAD R4, R49, 0x100, R48 ;  /* 0x0000010031047824 */ /* 0x004fca00078e0230 */
[----:B------:R-:W-:Y:S02]  /*9510*/  F2FP.F16.E5M2.UNPACK_B R43, R4 ;  /* 0x00000004ff2b723e */ /* 0x000fe400020004ff */
[----:B------:R-:W-:Y:S02]  /*9520*/  F2FP.F16.E5M2.UNPACK_B R4, R54.H1 ;  /* 0x00000036ff04723e */ /* 0x000fe400030004ff */
[----:B------:R-:W2:Y:S01]  /*9530*/  LDL.LU R54, [R1+0x3d4] ;  /* 0x0003d40001367983 */ /* 0x000ea20000300800 */
[----:B---3--:R-:W-:Y:S02]  /*9540*/  IMAD R6, R6, 0x100, R45 ;  /* 0x0000010006067824 */ /* 0x008fe400078e022d */
[----:B----4-:R-:W-:-:S03]  /*9550*/  IMAD R5, R47, 0x100, R46 ;  /* 0x000001002f057824 */ /* 0x010fc600078e022e */
[----:B------:R-:W-:Y:S02]  /*9560*/  F2FP.F16.E5M2.UNPACK_B R41, R6 ;  /* 0x00000006ff29723e */ /* 0x000fe400020004ff */
[----:B------:R-:W-:Y:S02]  /*9570*/  F2FP.F16.E5M2.UNPACK_B R42, R5 ;  /* 0x00000005ff2a723e */ /* 0x000fe400020004ff */
[----:B------:R-:W-:Y:S02]  /*9580*/  F2FP.F16.E5M2.UNPACK_B R5, R0.H1 ;  /* 0x00000000ff05723e */ /* 0x000fe400030004ff */
[----:B------:R-:W2:Y:S01]  /*9590*/  LDL.LU R0, [R1+0x3d0] ;  /* 0x0003d00001007983 */ /* 0x000ea20000300800 */
[----:B------:R-:W-:-:S03]  /*95a0*/  F2FP.F16.E5M2.UNPACK_B R6, R53.H1 ;  /* 0x00000035ff06723e */ /* 0x000fc600030004ff */
[----:B------:R-:W3:Y:S01]  /*95b0*/  LDL.LU R53, [R1+0x3cc] ;  /* 0x0003cc0001357983 */ /* 0x000ee20000300800 */
[----:B------:R-:W-:-:S05]  /*95c0*/  IMAD R7, R7, 0x100, R44 ;  /* 0x0000010007077824 */ /* 0x000fca00078e022c */
[----:B------:R-:W-:Y:S01]  /*95d0*/  F2FP.F16.E5M2.UNPACK_B R40, R7 ;  /* 0x00000007ff28723e */ /* 0x000fe200020004ff */
[----:B------:R-:W-:-:S06]  /*95e0*/  IMAD R49, R56, 0x100, R57 ;  /* 0x0000010038317824 */ /* 0x000fcc00078e0239 */
[----:B------:R-:W-:Y:S01]  /*95f0*/  HMMA.16816.F32 R44, R40, R4, R8 ;  /* 0x00000004282c723c */ /* 0x000fe20000001808 */
[----:B------:R-:W-:Y:S02]  /*9600*/  F2FP.F16.E5M2.UNPACK_B R9, R60.H1 ;  /* 0x0000003cff09723e */ /* 0x000fe400030004ff */
[----:B------:R0:W5:Y:S01]  /*9610*/  LDL.LU R60, [R1+0x3c8] ;  /* 0x0003c800013c7983 */ /* 0x0001620000300800 */
[----:B------:R-:W-:Y:S01]  /*9620*/  F2FP.F16.E5M2.UNPACK_B R2, R58.H1 ;  /* 0x0000003aff02723e */ /* 0x000fe200030004ff */
[----:B------:R-:W-:Y:S01]  /*9630*/  IMAD R48, R55, 0x100, R61 ;  /* 0x0000010037307824 */ /* 0x000fe200078e023d */
[----:B------:R-:W-:Y:S02]  /*9640*/  F2FP.F16.E5M2.UNPACK_B R3, R59.H1 ;  /* 0x0000003bff03723e */ /* 0x000fe400030004ff */
[----:B------:R-:W-:Y:S02]  /*9650*/  F2FP.F16.E5M2.UNPACK_B R7, R50.H1 ;  /* 0x00000032ff07723e */ /* 0x000fe400030004ff */
[----:B------:R-:W-:-:S03]  /*9660*/  F2FP.F16.E5M2.UNPACK_B R8, R51.H1 ;  /* 0x00000033ff08723e */ /* 0x000fc600030004ff */
[C---:B------:R-:W-:Y:S08]  /*9670*/  HMMA.16816.F32 R28, R40.reuse, R2, R28 ;  /* 0x00000002281c723c */ /* 0x040ff0000000181c */
[C---:B------:R-:W-:Y:S08]  /*9680*/  HMMA.16816.F32 R12, R40.reuse, R6, R12 ;  /* 0x00000006280c723c */ /* 0x040ff0000000180c */
[----:B------:R-:W-:Y:S01]  /*9690*/  HMMA.16816.F32 R20, R40, R8, R20 ;  /* 0x000000082814723c */ /* 0x000fe20000001814 */
[----:B------:R-:W-:-:S02]  /*96a0*/  F2FP.F16.E5M2.UNPACK_B R40, R49 ;  /* 0x00000031ff28723e */ /* 0x000fc400020004ff */
[----:B------:R-:W-:Y:S01]  /*96b0*/  F2FP.F16.E5M2.UNPACK_B R41, R48 ;  /* 0x00000030ff29723e */ /* 0x000fe200020004ff */
[----:B--2---:R-:W-:Y:S02]  /*96c0*/  IMAD R11, R54, 0x100, R0 ;  /* 0x00000100360b7824 */ /* 0x004fe400078e0200 */
[----:B------:R0:W5:Y:S01]  /*96d0*/  LDL.LU R0, [R1+0x3c4] ;  /* 0x0003c40001007983 */ /* 0x0001620000300800 */
[----:B---3--:R-:W-:-:S03]  /*96e0*/  IMAD R10, R52, 0x100, R53 ;  /* 0x00000100340a7824 */ /* 0x008fc600078e0235 */
[----:B------:R-:W2:Y:S04]  /*96f0*/  LDL.LU R54, [R1+0x3c0] ;  /* 0x0003c00001367983 */ /* 0x000ea80000300800 */
[----:B------:R-:W3:Y:S04]  /*9700*/  LDL.LU R53, [R1+0x3bc] ;  /* 0x0003bc0001357983 */ /* 0x000ee80000300800 */
[----:B------:R0:W5:Y:S04]  /*9710*/  LDL.LU R52, [R1+0x3b8] ;  /* 0x0003b80001347983 */ /* 0x0001680000300800 */
[----:B------:R-:W4:Y:S04]  /*9720*/  LDL.LU R56, [R1+0x184] ;  /* 0x0001840001387983 */ /* 0x000f280000300800 */
[----:B------:R-:W2:Y:S04]  /*9730*/  LDL.LU R61, [R1+0x18c] ;  /* 0x00018c00013d7983 */ /* 0x000ea80000300800 */
[----:B------:R-:W3:Y:S04]  /*9740*/  LDL.LU R55, [R1+0x19c] ;  /* 0x00019c0001377983 */ /* 0x000ee80000300800 */
[----:B------:R-:W3:Y:S04]  /*9750*/  LDL.LU R59, [R1+0x1d4] ;  /* 0x0001d400013b7983 */ /* 0x000ee80000300800 */
[----:B------:R-:W3:Y:S04]  /*9760*/  LDL.LU R58, [R1+0x1dc] ;  /* 0x0001dc00013a7983 */ /* 0x000ee80000300800 */
[----:B------:R-:W3:Y:S01]  /*9770*/  LDL.LU R50, [R1+0x1a8] ;  /* 0x0001a80001327983 */ /* 0x000ee20000300800 */
[----:B------:R-:W-:-:S03]  /*9780*/  F2FP.F16.E5M2.UNPACK_B R42, R11 ;  /* 0x0000000bff2a723e */ /* 0x000fc600020004ff */
[----:B------:R-:W3:Y:S01]  /*9790*/  LDL.LU R51, [R1+0x1e4] ;  /* 0x0001e40001337983 */ /* 0x000ee20000300800 */
[----:B------:R-:W-:-:S03]  /*97a0*/  F2FP.F16.E5M2.UNPACK_B R43, R10 ;  /* 0x0000000aff2b723e */ /* 0x000fc600020004ff */
[----:B------:R-:W3:Y:S04]  /*97b0*/  LDL.LU R57, [R1+0x1b0] ;  /* 0x0001b00001397983 */ /* 0x000ee80000300800 */
[----:B------:R-:W3:Y:S04]  /*97c0*/  LDL.LU R49, [R1+0x190] ;  /* 0x0001900001317983 */ /* 0x000ee80000300800 */
[----:B------:R-:W3:Y:S04]  /*97d0*/  LDL.LU R48, [R1+0x1ac] ;  /* 0x0001ac0001307983 */ /* 0x000ee80000300800 */
[----:B------:R-:W3:Y:S04]  /*97e0*/  LDL.LU R11, [R1+0x1a4] ;  /* 0x0001a400010b7983 */ /* 0x000ee80000300800 */
[----:B------:R-:W3:Y:S01]  /*97f0*/  LDL.LU R10, [R1+0x194] ;  /* 0x00019400010a7983 */ /* 0x000ee20000300800 */
[C---:B------:R-:W-:Y:S03]  /*9800*/  HMMA.16816.F32 R16, R40.reuse, R2, R16 ;  /* 0x000000022810723c */ /* 0x040fe60000001810 */
[----:B------:R-:W3:Y:S05]  /*9810*/  LDL.LU R2, [R1+0x198] ;  /* 0x0001980001027983 */ /* 0x000eea0000300800 */
[C---:B------:R-:W-:Y:S01]  /*9820*/  HMMA.16816.F32 R24, R40.reuse, R4, R24 ;  /* 0x000000042818723c */ /* 0x040fe20000001818 */
[----:B------:R-:W3:Y:S04]  /*9830*/  LDL.LU R4, [R1+0x1c4] ;  /* 0x0001c40001047983 */ /* 0x000ee80000300800 */
[----:B------:R-:W3:Y:S03]  /*9840*/  LDL.LU R5, [R1+0x1cc] ;  /* 0x0001cc0001057983 */ /* 0x000ee60000300800 */
[C---:B------:R-:W-:Y:S01]  /*9850*/  HMMA.16816.F32 R32, R40.reuse, R6, R32 ;  /* 0x000000062820723c */ /* 0x040fe20000001820 */
[----:B------:R-:W3:Y:S04]  /*9860*/  LDL.LU R6, [R1+0x1bc] ;  /* 0x0001bc0001067983 */ /* 0x000ee80000300800 */
[----:B------:R-:W3:Y:S03]  /*9870*/  LDL.LU R7, [R1+0x188] ;  /* 0x0001880001077983 */ /* 0x000ee60000300800 */
[----:B------:R-:W-:Y:S01]  /*9880*/  HMMA.16816.F32 R36, R40, R8, R36 ;  /* 0x000000082824723c */ /* 0x000fe20000001824 */
[----:B------:R-:W3:Y:S04]  /*9890*/  LDL.LU R8, [R1+0x1b4] ;  /* 0x0001b40001087983 */ /* 0x000ee80000300800 */
[----:B------:R-:W3:Y:S01]  /*98a0*/  LDL.LU R9, [R1+0x180] ;  /* 0x0001800001097983 */ /* 0x000ee20000300800 */
[----:B----4-:R-:W-:-:S02]  /*98b0*/  IADD3 R56, P1, PT, R56, UR4, RZ ;  /* 0x0000000438387c10 */ /* 0x010fc4000ff3e0ff */
[----:B--2---:R-:W-:-:S03]  /*98c0*/  IADD3 R61, P2, PT, R61, UR4, RZ ;  /* 0x000000043d3d7c10 */ /* 0x004fc6000ff5e0ff */
[----:B------:R1:W-:Y:S01]  /*98d0*/  STL [R1+0x184], R56 ;  /* 0x0001843801007387 */ /* 0x0003e20000100800 */
[----:B---3--:R-:W-:-:S03]  /*98e0*/  IADD3 R55, P4, PT, R55, UR4, RZ ;  /* 0x0000000437377c10 */ /* 0x008fc6000ff9e0ff */
[----:B-1----:R-:W2:Y:S04]  /*98f0*/  LDL.LU R56, [R1+0x1ec] ;  /* 0x0001ec0001387983 */ /* 0x002ea80000300800 */
[----:B------:R1:W-:Y:S04]  /*9900*/  STL [R1+0x18c], R61 ;  /* 0x00018c3d01007387 */ /* 0x0003e80000100800 */
[----:B-1----:R-:W3:Y:S04]  /*9910*/  LDL.LU R61, [R1+0x1b8] ;  /* 0x0001b800013d7983 */ /* 0x002ee80000300800 */
[----:B------:R1:W-:Y:S01]  /*9920*/  STL [R1+0x19c], R55 ;  /* 0x00019c3701007387 */ /* 0x0003e20000100800 */
[----:B------:R-:W-:-:S02]  /*9930*/  IADD3 R48, P6, PT, R48, UR4, RZ ;  /* 0x0000000430307c10 */ /* 0x000fc4000ffde0ff */
[----:B------:R-:W-:Y:S01]  /*9940*/  IADD3 R11, P5, PT, R11, UR4, RZ ;  /* 0x000000040b0b7c10 */ /* 0x000fe2000ffbe0ff */
[----:B-1----:R-:W4:Y:S01]  /*9950*/  LDL.LU R55, [R1+0x1f4] ;  /* 0x0001f40001377983 */ /* 0x002f220000300800 */
[----:B------:R-:W-:-:S05]  /*9960*/  IADD3 R10, P3, PT, R10, UR4, RZ ;  /* 0x000000040a0a7c10 */ /* 0x000fca000ff7e0ff */
[----:B------:R1:W-:Y:S04]  /*9970*/  STL [R1+0x194], R10 ;  /* 0x0001940a01007387 */ /* 0x0003e80000100800 */
[----:B------:R-:W4:Y:S04]  /*9980*/  LDL.LU R3, [R1+0x1fc] ;  /* 0x0001fc0001037983 */ /* 0x000f280000300800 */
[----:B-1----:R-:W4:Y:S04]  /*9990*/  LDL.LU R10, [R1+0x1c8] ;  /* 0x0001c800010a7983 */ /* 0x002f280000300800 */
[----:B------:R1:W-:Y:S04]  /*99a0*/  STL [R1+0x1a4], R11 ;  /* 0x0001a40b01007387 */ /* 0x0003e80000100800 */
[----:B-1----:R-:W4:Y:S04]  /*99b0*/  LDL.LU R11, [R1+0x204] ;  /* 0x00020400010b7983 */ /* 0x002f280000300800 */
[----:B------:R1:W-:Y:S04]  /*99c0*/  STL [R1+0x1ac], R48 ;  /* 0x0001ac3001007387 */ /* 0x0003e80000100800 */
[----:B-1----:R-:W4:Y:S01]  /*99d0*/  LDL.LU R48, [R1+0x1d0] ;  /* 0x0001d00001307983 */ /* 0x002f220000300800 */
[----:B------:R-:W-:-:S02]  /*99e0*/  USHF.R.S32.HI UR7, URZ, 0x1f, UR4 ;  /* 0x0000001fff077899 */ /* 0x000fc40008011404 */
[----:B------:R-:W-:-:S04]  /*99f0*/  IADD3 R8, P0, PT, R8, UR4, RZ ;  /* 0x0000000408087c10 */ /* 0x000fc8000ff1e0ff */
[----:B------:R-:W-:Y:S02]  /*9a00*/  IADD3.X R9, PT, PT, R9, UR7, RZ, P1, !PT ;  /* 0x0000000709097c10 */ /* 0x000fe40008ffe4ff */
[----:B------:R-:W-:Y:S02]  /*9a10*/  IADD3 R6, P1, PT, R6, UR4, RZ ;  /* 0x0000000406067c10 */ /* 0x000fe4000ff3e0ff */
[----:B------:R-:W-:Y:S01]  /*9a20*/  IADD3.X R49, PT, PT, R49, UR7, RZ, P3, !PT ;  /* 0x0000000731317c10 */ /* 0x000fe20009ffe4ff */
[----:B------:R-:W-:Y:S01]  /*9a30*/  STL [R1+0x1b4], R8 ;  /* 0x0001b40801007387 */ /* 0x000fe20000100800 */
[----:B------:R-:W-:Y:S02]  /*9a40*/  IADD3.X R7, PT, PT, R7, UR7, RZ, P2, !PT ;  /* 0x0000000707077c10 */ /* 0x000fe400097fe4ff */
[----:B------:R-:W-:Y:S01]  /*9a50*/  IADD3 R4, P2, PT, R4, UR4, RZ ;  /* 0x0000000404047c10 */ /* 0x000fe2000ff5e0ff */
[----:B------:R-:W-:Y:S01]  /*9a60*/  STL [R1+0x180], R9 ;  /* 0x0001800901007387 */ /* 0x000fe20000100800 */
[----:B------:R-:W-:-:S02]  /*9a70*/  IADD3.X R2, PT, PT, R2, UR7, RZ, P4, !PT ;  /* 0x0000000702027c10 */ /* 0x000fc4000a7fe4ff */
[----:B------:R-:W-:Y:S01]  /*9a80*/  IADD3 R59, P4, PT, R59, UR4, RZ ;  /* 0x000000043b3b7c10 */ /* 0x000fe2000ff9e0ff */
[----:B------:R-:W-:Y:S01]  /*9a90*/  STL [R1+0x1bc], R6 ;  /* 0x0001bc0601007387 */ /* 0x000fe20000100800 */
[----:B------:R-:W-:-:S03]  /*9aa0*/  IADD3 R5, P3, PT, R5, UR4, RZ ;  /* 0x0000000405057c10 */ /* 0x000fc6000ff7e0ff */
[----:B------:R1:W-:Y:S01]  /*9ab0*/  STL [R1+0x190], R49 ;  /* 0x0001903101007387 */ /* 0x0003e20000100800 */
[----:B------:R-:W-:-:S03]  /*9ac0*/  IADD3.X R54, PT, PT, R54, UR7, RZ, P5, !PT ;  /* 0x0000000736367c10 */ /* 0x000fc6000affe4ff */
[----:B------:R-:W-:Y:S01]  /*9ad0*/  STL [R1+0x188], R7 ;  /* 0x0001880701007387 */ /* 0x000fe20000100800 */
[----:B------:R-:W-:-:S03]  /*9ae0*/  IADD3 R58, P5, PT, R58, UR4, RZ ;  /* 0x000000043a3a7c10 */ /* 0x000fc6000ffbe0ff */
[----:B-1----:R-:W4:Y:S04]  /*9af0*/  LDL.LU R49, [R1+0x20c] ;  /* 0x00020c0001317983 */ /* 0x002f280000300800 */
[----:B------:R-:W-:Y:S01]  /*9b00*/  STL [R1+0x1c4], R4 ;  /* 0x0001c40401007387 */ /* 0x000fe20000100800 */
[----:B------:R-:W-:-:S03]  /*9b10*/  IADD3.X R50, PT, PT, R50, UR7, RZ, P6, !PT ;  /* 0x0000000732327c10 */ /* 0x000fc6000b7fe4ff */
[----:B------:R1:W-:Y:S04]  /*9b20*/  STL [R1+0x1d4], R59 ;  /* 0x0001d43b01007387 */ /* 0x0003e80000100800 */
[----:B------:R-:W-:Y:S01]  /*9b30*/  STL [R1+0x1cc], R5 ;  /* 0x0001cc0501007387 */ /* 0x000fe20000100800 */
[----:B------:R-:W-:-:S03]  /*9b40*/  IADD3 R51, P6, PT, R51, UR4, RZ ;  /* 0x0000000433337c10 */ /* 0x000fc6000ffde0ff */
[----:B-1----:R-:W4:Y:S04]  /*9b50*/  LDL.LU R59, [R1+0x1d8] ;  /* 0x0001d800013b7983 */ /* 0x002f280000300800 */
[----:B------:R-:W-:Y:S01]  /*9b60*/  STL [R1+0x198], R2 ;  /* 0x0001980201007387 */ /* 0x000fe20000100800 */
[----:B------:R-:W-:-:S03]  /*9b70*/  IADD3.X R57, PT, PT, R57, UR7, RZ, P0, !PT ;  /* 0x0000000739397c10 */ /* 0x000fc600087fe4ff */
[----:B------:R1:W-:Y:S01]  /*9b80*/  STL [R1+0x1a0], R54 ;  /* 0x0001a03601007387 */ /* 0x0003e20000100800 */
[----:B------:R-:W-:-:S03]  /*9b90*/  IADD3.X R53, PT, PT, R53, UR7, RZ, P2, !PT ;  /* 0x0000000735357c10 */ /* 0x000fc600097fe4ff */
[----:B-1----:R-:W4:Y:S04]  /*9ba0*/  LDL.LU R54, [R1+0x3b4] ;  /* 0x0003b40001367983 */ /* 0x002f280000300800 */
[----:B------:R1:W-:Y:S04]  /*9bb0*/  STL [R1+0x1dc], R58 ;  /* 0x0001dc3a01007387 */ /* 0x0003e80000100800 */
[----:B-1----:R-:W4:Y:S04]  /*9bc0*/  LDL.LU R58, [R1+0x214] ;  /* 0x00021400013a7983 */ /* 0x002f280000300800 */
[----:B------:R1:W-:Y:S04]  /*9bd0*/  STL [R1+0x1a8], R50 ;  /* 0x0001a83201007387 */ /* 0x0003e80000100800 */
[----:B-1----:R-:W4:Y:S04]  /*9be0*/  LDL.LU R50, [R1+0x1e0] ;  /* 0x0001e00001327983 */ /* 0x002f280000300800 */
[----:B------:R1:W-:Y:S04]  /*9bf0*/  STL [R1+0x1e4], R51 ;  /* 0x0001e43301007387 */ /* 0x0003e80000100800 */
[----:B-1----:R-:W4:Y:S04]  /*9c00*/  LDL.LU R51, [R1+0x21c] ;  /* 0x00021c0001337983 */ /* 0x002f280000300800 */
[----:B------:R1:W-:Y:S04]  /*9c10*/  STL [R1+0x1b0], R57 ;  /* 0x0001b03901007387 */ /* 0x0003e80000100800 */
[----:B-1----:R-:W4:Y:S01]  /*9c20*/  LDL.LU R57, [R1+0x1e8] ;  /* 0x0001e80001397983 */ /* 0x002f220000300800 */
[----:B--2---:R-:W-:-:S05]  /*9c30*/  IADD3 R56, P0, PT, R56, UR4, RZ ;  /* 0x0000000438387c10 */ /* 0x004fca000ff1e0ff */
[----:B------:R1:W-:Y:S01]  /*9c40*/  STL [R1+0x1ec], R56 ;  /* 0x0001ec3801007387 */ /* 0x0003e20000100800 */
[----:B---3--:R-:W-:-:S03]  /*9c50*/  IADD3.X R61, PT, PT, R61, UR7, RZ, P1, !PT ;  /* 0x000000073d3d7c10 */ /* 0x008fc60008ffe4ff */
[----:B-1----:R-:W2:Y:S04]  /*9c60*/  LDL.LU R56, [R1+0x224] ;  /* 0x0002240001387983 */ /* 0x002ea80000300800 */
[----:B------:R1:W-:Y:S01]  /*9c70*/  STL [R1+0x1b8], R61 ;  /* 0x0001b83d01007387 */ /* 0x0003e20000100800 */
[----:B----4-:R-:W-:-:S03]  /*9c80*/  IADD3 R55, P1, PT, R55, UR4, RZ ;  /* 0x0000000437377c10 */ /* 0x010fc6000ff3e0ff */
[----:B-1----:R-:W3:Y:S04]  /*9c90*/  LDL.LU R61, [R1+0x1f0] ;  /* 0x0001f000013d7983 */ /* 0x002ee80000300800 */
[----:B------:R1:W-:Y:S01]  /*9ca0*/  STL [R1+0x1c0], R53 ;  /* 0x0001c03501007387 */ /* 0x0003e20000100800 */
[----:B------:R-:W-:-:S03]  /*9cb0*/  IADD3 R3, P2, PT, R3, UR4, RZ ;  /* 0x0000000403037c10 */ /* 0x000fc6000ff5e0ff */
[----:B-1----:R-:W4:Y:S01]  /*9cc0*/  LDL.LU R53, [R1+0x3b0] ;  /* 0x0003b00001357983 */ /* 0x002f220000300800 */
[----:B------:R-:W-:-:S03]  /*9cd0*/  IADD3.X R10, PT, PT, R10, UR7, RZ, P3, !PT ;  /* 0x000000070a0a7c10 */ /* 0x000fc60009ffe4ff */
[----:B------:R1:W-:Y:S04]  /*9ce0*/  STL [R1+0x1f4], R55 ;  /* 0x0001f43701007387 */ /* 0x0003e80000100800 */
[----:B-1----:R-:W4:Y:S01]  /*9cf0*/  LDL.LU R55, [R1+0x22c] ;  /* 0x00022c0001377983 */ /* 0x002f220000300800 */
[----:B------:R-:W-:-:S03]  /*9d00*/  IADD3 R11, P3, PT, R11, UR4, RZ ;  /* 0x000000040b0b7c10 */ /* 0x000fc6000ff7e0ff */
[----:B------:R1:W-:Y:S04]  /*9d10*/  STL [R1+0x1fc], R3 ;  /* 0x0001fc0301007387 */ /* 0x0003e80000100800 */
[----:B------:R-:W4:Y:S04]  /*9d20*/  LDL.LU R42, [R1+0x1f8] ;  /* 0x0001f800012a7983 */ /* 0x000f280000300800 */
[----:B------:R0:W-:Y:S01]  /*9d30*/  STL [R1+0x1c8], R10 ;  /* 0x0001c80a01007387 */ /* 0x0001e20000100800 */
[----:B------:R-:W-:-:S03]  /*9d40*/  IADD3.X R48, PT, PT, R48, UR7, RZ, P4, !PT ;  /* 0x0000000730307c10 */ /* 0x000fc6000a7fe4ff */
[----:B------:R-:W4:Y:S04]  /*9d50*/  LDL.LU R43, [R1+0xf0] ;  /* 0x0000f000012b7983 */ /* 0x000f280000300800 */
[----:B------:R0:W-:Y:S04]  /*9d60*/  STL [R1+0x204], R11 ;  /* 0x0002040b01007387 */ /* 0x0001e80000100800 */
[----:B------:R-:W4:Y:S04]  /*9d70*/  LDL.LU R8, [R1+0x200] ;  /* 0x0002000001087983 */ /* 0x000f280000300800 */
[----:B------:R0:W-:Y:S04]  /*9d80*/  STL [R1+0x1d0], R48 ;  /* 0x0001d03001007387 */ /* 0x0001e80000100800 */
[----:B------:R-:W4:Y:S04]  /*9d90*/  LDL.LU R9, [R1+0xf4] ;  /* 0x0000f40001097983 */ /* 0x000f280000300800 */
[----:B------:R-:W4:Y:S04]  /*9da0*/  LDL.LU R6, [R1+0x208] ;  /* 0x0002080001067983 */ /* 0x000f280000300800 */
[----:B------:R-:W4:Y:S04]  /*9db0*/  LDL.LU R7, [R1+0xf8] ;  /* 0x0000f80001077983 */ /* 0x000f280000300800 */
[----:B------:R-:W4:Y:S04]  /*9dc0*/  LDL.LU R4, [R1+0xfc] ;  /* 0x0000fc0001047983 */ /* 0x000f280000300800 */
[----:B------:R-:W4:Y:S01]  /*9dd0*/  LDL.LU R5, [R1+0x218] ;  /* 0x0002180001057983 */ /* 0x000f220000300800 */
[----:B------:R-:W-:-:S03]  /*9de0*/  IADD3 R49, P4, PT, R49, UR4, RZ ;  /* 0x0000000431317c10 */ /* 0x000fc6000ff9e0ff */
[----:B------:R-:W4:Y:S04]  /*9df0*/  LDL.LU R2, [R1+0x100] ;  /* 0x0001000001027983 */ /* 0x000f280000300800 */
[----:B------:R0:W-:Y:S04]  /*9e00*/  STL [R1+0x20c], R49 ;  /* 0x00020c3101007387 */ /* 0x0001e80000100800 */
[----:B-1----:R-:W4:Y:S04]  /*9e10*/  LDL.LU R3, [R1+0x104] ;  /* 0x0001040001037983 */ /* 0x002f280000300800 */
[----:B0-----:R-:W4:Y:S01]  /*9e20*/  LDL.LU R10, [R1+0x228] ;  /* 0x00022800010a7983 */ /* 0x001f220000300800 */
[----:B------:R-:W-:-:S03]  /*9e30*/  IADD3.X R59, PT, PT, R59, UR7, RZ, P5, !PT ;  /* 0x000000073b3b7c10 */ /* 0x000fc6000affe4ff */
[----:B------:R-:W4:Y:S04]  /*9e40*/  LDL.LU R11, [R1+0x108] ;  /* 0x00010800010b7983 */ /* 0x000f280000300800 */
[----:B------:R0:W-:Y:S04]  /*9e50*/  STL [R1+0x1d8], R59 ;  /* 0x0001d83b01007387 */ /* 0x0001e80000100800 */
[----:B------:R-:W4:Y:S04]  /*9e60*/  LDL.LU R48, [R1+0x10c] ;  /* 0x00010c0001307983 */ /* 0x000f280000300800 */
[----:B------:R-:W4:Y:S01]  /*9e70*/  LDL.LU R49, [R1+0x110] ;  /* 0x0001100001317983 */ /* 0x000f220000300800 */
[----:B------:R-:W-:-:S05]  /*9e80*/  IADD3 R58, P5, PT, R58, UR4, RZ ;  /* 0x000000043a3a7c10 */ /* 0x000fca000ffbe0ff */
[----:B------:R1:W-:Y:S01]  /*9e90*/  STL [R1+0x214], R58 ;  /* 0x0002143a01007387 */ /* 0x0003e20000100800 */
[----:B------:R-:W-:-:S05]  /*9ea0*/  IADD3.X R50, PT, PT, R50, UR7, RZ, P6, !PT ;  /* 0x0000000732327c10 */ /* 0x000fca000b7fe4ff */
[----:B------:R1:W-:Y:S04]  /*9eb0*/  STL [R1+0x1e0], R50 ;  /* 0x0001e03201007387 */ /* 0x0003e80000100800 */
[----:B0-----:R-:W4:Y:S04]  /*9ec0*/  LDL.LU R59, [R1+0x238] ;  /* 0x00023800013b7983 */ /* 0x001f280000300800 */
[----:B-1----:R-:W4:Y:S01]  /*9ed0*/  LDL.LU R58, [R1+0x114] ;  /* 0x00011400013a7983 */ /* 0x002f220000300800 */
[----:B------:R-:W-:-:S05]  /*9ee0*/  IADD3 R51, P6, PT, R51, UR4, RZ ;  /* 0x0000000433337c10 */ /* 0x000fca000ffde0ff */
[----:B------:R0:W-:Y:S01]  /*9ef0*/  STL [R1+0x21c], R51 ;  /* 0x00021c3301007387 */ /* 0x0001e20000100800 */
[----:B------:R-:W-:-:S05]  /*9f00*/  IADD3.X R57, PT, PT, R57, UR7, RZ, P0, !PT ;  /* 0x0000000739397c10 */ /* 0x000fca00087fe4ff */
[----:B------:R1:W-:Y:S04]  /*9f10*/  STL [R1+0x1e8], R57 ;  /* 0x0001e83901007387 */ /* 0x0003e80000100800 */
[----:B------:R-:W4:Y:S04]  /*9f20*/  LDL.LU R50, [R1+0x240] ;  /* 0x0002400001327983 */ /* 0x000f280000300800 */
[----:B0-----:R-:W4:Y:S01]  /*9f30*/  LDL.LU R51, [R1+0x244] ;  /* 0x0002440001337983 */ /* 0x001f220000300800 */
[----:B--2---:R-:W-:-:S05]  /*9f40*/  IADD3 R56, P0, PT, R56, UR4, RZ ;  /* 0x0000000438387c10 */ /* 0x004fca000ff1e0ff */
[----:B------:R0:W-:Y:S01]  /*9f50*/  STL [R1+0x224], R56 ;  /* 0x0002243801007387 */ /* 0x0001e20000100800 */
[----:B---3--:R-:W-:-:S05]  /*9f60*/  IADD3.X R61, PT, PT, R61, UR7, RZ, P1, !PT ;  /* 0x000000073d3d7c10 */ /* 0x008fca0008ffe4ff */
[----:B------:R2:W-:Y:S04]  /*9f70*/  STL [R1+0x1f0], R61 ;  /* 0x0001f03d01007387 */ /* 0x0005e80000100800 */
[----:B-1----:R-:W3:Y:S04]  /*9f80*/  LDL.LU R57, [R1+0x248] ;  /* 0x0002480001397983 */ /* 0x002ee80000300800 */
[----:B0-----:R-:W3:Y:S01]  /*9f90*/  LDL.LU R56, [R1+0x24c] ;  /* 0x00024c0001387983 */ /* 0x001ee20000300800 */
[----:B----4-:R-:W-:-:S03]  /*9fa0*/  IADD3.X R53, PT, PT, R53, UR7, RZ, P5, !PT ;  /* 0x0000000735357c10 */ /* 0x010fc6000affe4ff */
[----:B--2---:R-:W2:Y:S01]  /*9fb0*/  LDL.LU R61, [R1+0x250] ;  /* 0x00025000013d7983 */ /* 0x004ea20000300800 */
[----:B------:R-:W-:-:S05]  /*9fc0*/  IADD3 R55, P1, PT, R55, UR4, RZ ;  /* 0x0000000437377c10 */ /* 0x000fca000ff3e0ff */
[----:B------:R0:W-:Y:S01]  /*9fd0*/  STL [R1+0x22c], R55 ;  /* 0x00022c3701007387 */ /* 0x0001e20000100800 */
[----:B------:R-:W-:-:S03]  /*9fe0*/  IADD3.X R42, PT, PT, R42, UR7, RZ, P2, !PT ;  /* 0x000000072a2a7c10 */ /* 0x000fc600097fe4ff */
[----:B0-----:R-:W4:Y:S01]  /*9ff0*/  LDL.LU R55, [R1+0x254] ;  /* 0x0002540001377983 */ /* 0x001f220000300800 */
[----:B------:R-:W-:-:S03]  /*a000*/  IADD3 R43, P2, PT, R43, UR4, RZ ;  /* 0x000000042b2b7c10 */ /* 0x000fc6000ff5e0ff */
[----:B------:R-:W-:Y:S01]  /*a010*/  STL [R1+0x1f8], R42 ;  /* 0x0001f82a01007387 */ /* 0x000fe20000100800 */
[----:B------:R-:W-:-:S03]  /*a020*/  IADD3.X R8, PT, PT, R8, UR7, RZ, P3, !PT ;  /* 0x0000000708087c10 */ /* 0x000fc60009ffe4ff */
[----:B------:R-:W-:Y:S01]  /*a030*/  STL [R1+0xf0], R43 ;  /* 0x0000f02b01007387 */ /* 0x000fe20000100800 */
[----:B------:R-:W-:-:S03]  /*a040*/  IADD3 R9, P3, PT, R9, UR4, RZ ;  /* 0x0000000409097c10 */ /* 0x000fc6000ff7e0ff */
[----:B------:R-:W-:Y:S01]  /*a050*/  STL [R1+0x200], R8 ;  /* 0x0002000801007387 */ /* 0x000fe20000100800 */
[----:B------:R-:W-:-:S03]  /*a060*/  IADD3.X R6, PT, PT, R6, UR7, RZ, P4, !PT ;  /* 0x0000000706067c10 */ /* 0x000fc6000a7fe4ff */
[----:B------:R-:W-:Y:S04]  /*a070*/  STL [R1+0xf4], R9 ;  /* 0x0000f40901007387 */ /* 0x000fe80000100800 */
[----:B------:R0:W-:Y:S04]  /*a080*/  STL [R1+0x210], R53 ;  /* 0x0002103501007387 */ /* 0x0001e80000100800 */
[----:B------:R-:W-:Y:S04]  /*a090*/  STL [R1+0x208], R6 ;  /* 0x0002080601007387 */ /* 0x000fe80000100800 */
[----:B0-----:R-:W2:Y:S01]  /*a0a0*/  LDL.LU R53, [R1+0x3ac] ;  /* 0x0003ac0001357983 */ /* 0x001ea20000300800 */
[----:B------:R-:W-:-:S02]  /*a0b0*/  IADD3 R7, P4, PT, R7, UR4, RZ ;  /* 0x0000000407077c10 */ /* 0x000fc4000ff9e0ff */
[----:B------:R-:W-:Y:S02]  /*a0c0*/  IADD3 R4, P5, PT, R4, UR4, RZ ;  /* 0x0000000404047c10 */ /* 0x000fe4000ffbe0ff */
[----:B------:R-:W-:Y:S02]  /*a0d0*/  IADD3.X R54, PT, PT, R54, UR7, RZ, P0, !PT ;  /* 0x0000000736367c10 */ /* 0x000fe400087fe4ff */
[----:B------:R-:W-:Y:S01]  /*a0e0*/  IADD3.X R5, PT, PT, R5, UR7, RZ, P6, !PT ;  /* 0x0000000705057c10 */ /* 0x000fe2000b7fe4ff */
[----:B------:R-:W-:Y:S01]  /*a0f0*/  STL [R1+0xf8], R7 ;  /* 0x0000f80701007387 */ /* 0x000fe20000100800 */
[----:B------:R-:W-:Y:S02]  /*a100*/  IADD3 R2, P6, PT, R2, UR4, RZ ;  /* 0x0000000402027c10 */ /* 0x000fe4000ffde0ff */
[----:B------:R-:W-:Y:S01]  /*a110*/  IADD3 R3, P0, PT, R3, UR4, RZ ;  /* 0x0000000403037c10 */ /* 0x000fe2000ff1e0ff */
[----:B------:R-:W-:Y:S01]  /*a120*/  STL [R1+0xfc], R4 ;  /* 0x0000fc0401007387 */ /* 0x000fe20000100800 */
[----:B------:R-:W-:-:S03]  /*a130*/  IADD3.X R10, PT, PT, R10, UR7, RZ, P1, !PT ;  /* 0x000000070a0a7c10 */ /* 0x000fc60008ffe4ff */
[----:B------:R0:W-:Y:S04]  /*a140*/  STL [R1+0x220], R54 ;  /* 0x0002203601007387 */ /* 0x0001e80000100800 */
[----:B------:R-:W-:Y:S04]  /*a150*/  STL [R1+0x218], R5 ;  /* 0x0002180501007387 */ /* 0x000fe80000100800 */
[----:B0-----:R-:W3:Y:S04]  /*a160*/  LDL.LU R54, [R1+0x3a8] ;  /* 0x0003a80001367983 */ /* 0x001ee80000300800 */
[----:B------:R0:W-:Y:S04]  /*a170*/  STL [R1+0x100], R2 ;  /* 0x0001000201007387 */ /* 0x0001e80000100800 */
[----:B------:R-:W-:Y:S01]  /*a180*/  STL [R1+0x104], R3 ;  /* 0x0001040301007387 */ /* 0x000fe20000100800 */
[----:B--2---:R-:W-:Y:S01]  /*a190*/  IADD3.X R53, PT, PT, R53, UR7, RZ, P2, !PT ;  /* 0x0000000735357c10 */ /* 0x004fe200097fe4ff */
[----:B0-----:R-:W0:Y:S04]  /*a1a0*/  LDC R2, c[0x0][0x3a8] ;  /* 0x0000ea00ff027b82 */ /* 0x001e280000000800 */
[----:B------:R1:W-:Y:S04]  /*a1b0*/  STL [R1+0x230], R53 ;  /* 0x0002303501007387 */ /* 0x0003e80000100800 */
[----:B------:R-:W-:Y:S04]  /*a1c0*/  STL [R1+0x228], R10 ;  /* 0x0002280a01007387 */ /* 0x000fe80000100800 */
[----:B-1----:R-:W2:Y:S01]  /*a1d0*/  LDL.LU R53, [R1+0x3a4] ;  /* 0x0003a40001357983 */ /* 0x002ea20000300800 */
[----:B------:R-:W-:-:S02]  /*a1e0*/  IADD3 R11, P1, PT, R11, UR4, RZ ;  /* 0x000000040b0b7c10 */ /* 0x000fc4000ff3e0ff */
[----:B------:R-:W-:Y:S02]  /*a1f0*/  IADD3 R48, P2, PT, R48, UR4, RZ ;  /* 0x0000000430307c10 */ /* 0x000fe4000ff5e0ff */
[----:B------:R-:W-:Y:S01]  /*a200*/  IADD3.X R59, PT, PT, R59, UR7, RZ, P4, !PT ;  /* 0x000000073b3b7c10 */ /* 0x000fe2000a7fe4ff */
[----:B------:R-:W-:Y:S01]  /*a210*/  STL [R1+0x108], R11 ;  /* 0x0001080b01007387 */ /* 0x000fe20000100800 */
[----:B---3--:R-:W-:Y:S02]  /*a220*/  IADD3.X R54, PT, PT, R54, UR7, RZ, P3, !PT ;  /* 0x0000000736367c10 */ /* 0x008fe40009ffe4ff */
[----:B------:R-:W-:-:S03]  /*a230*/  IADD3 R49, P3, PT, R49, UR4, RZ ;  /* 0x0000000431317c10 */ /* 0x000fc6000ff7e0ff */
[----:B------:R1:W-:Y:S04]  /*a240*/  STL [R1+0x234], R54 ;  /* 0x0002343601007387 */ /* 0x0003e80000100800 */
[----:B-1----:R-:W3:Y:S04]  /*a250*/  LDL.LU R54, [R1+0x3a0] ;  /* 0x0003a00001367983 */ /* 0x002ee80000300800 */
[----:B------:R-:W-:Y:S04]  /*a260*/  STL [R1+0x10c], R48 ;  /* 0x00010c3001007387 */ /* 0x000fe80000100800 */
[----:B------:R-:W-:Y:S01]  /*a270*/  STL [R1+0x110], R49 ;  /* 0x0001103101007387 */ /* 0x000fe20000100800 */
[----:B--2---:R-:W-:-:S05]  /*a280*/  IADD3.X R53, PT, PT, R53, UR7, RZ, P5, !PT ;  /* 0x0000000735357c10 */ /* 0x004fca000affe4ff */
[----:B------:R1:W-:Y:S04]  /*a290*/  STL [R1+0x23c], R53 ;  /* 0x00023c3501007387 */ /* 0x0003e80000100800 */
[----:B------:R2:W-:Y:S04]  /*a2a0*/  STL [R1+0x238], R59 ;  /* 0x0002383b01007387 */ /* 0x0005e80000100800 */
[----:B-1----:R-:W2:Y:S01]  /*a2b0*/  LDL.LU R53, [R1+0x39c] ;  /* 0x00039c0001357983 */ /* 0x002ea20000300800 */
[----:B------:R-:W-:Y:S02]  /*a2c0*/  IADD3 R58, P4, PT, R58, UR4, RZ ;  /* 0x000000043a3a7c10 */ /* 0x000fe4000ff9e0ff */
[----:B------:R-:W-:-:S02]  /*a2d0*/  IADD3.X R50, PT, PT, R50, UR7, RZ, P6, !PT ;  /* 0x0000000732327c10 */ /* 0x000fc4000b7fe4ff */
[----:B------:R-:W-:Y:S02]  /*a2e0*/  IADD3.X R51, PT, PT, R51, UR7, RZ, P0, !PT ;  /* 0x0000000733337c10 */ /* 0x000fe400087fe4ff */
[----:B------:R-:W-:Y:S01]  /*a2f0*/  IADD3.X R57, PT, PT, R57, UR7, RZ, P1, !PT ;  /* 0x0000000739397c10 */ /* 0x000fe20008ffe4ff */
[----:B------:R1:W-:Y:S01]  /*a300*/  STL [R1+0x114], R58 ;  /* 0x0001143a01007387 */ /* 0x0003e20000100800 */
[----:B------:R-:W-:Y:S02]  /*a310*/  IADD3.X R56, PT, PT, R56, UR7, RZ, P2, !PT ;  /* 0x0000000738387c10 */ /* 0x000fe400097fe4ff */
[----:B----4-:R-:W-:Y:S01]  /*a320*/  IADD3.X R55, PT, PT, R55, UR7, RZ, P4, !PT ;  /* 0x0000000737377c10 */ /* 0x010fe2000a7fe4ff */
[----:B------:R1:W-:Y:S01]  /*a330*/  STL [R1+0x240], R50 ;  /* 0x0002403201007387 */ /* 0x0003e20000100800 */
[----:B------:R-:W-:-:S03]  /*a340*/  IADD3.X R61, PT, PT, R61, UR7, RZ, P3, !PT ;  /* 0x000000073d3d7c10 */ /* 0x000fc60009ffe4ff */
[----:B------:R1:W-:Y:S04]  /*a350*/  STL [R1+0x244], R51 ;  /* 0x0002443301007387 */ /* 0x0003e80000100800 */
[----:B------:R1:W-:Y:S04]  /*a360*/  STL [R1+0x248], R57 ;  /* 0x0002483901007387 */ /* 0x0003e80000100800 */
[----:B------:R1:W-:Y:S04]  /*a370*/  STL [R1+0x24c], R56 ;  /* 0x00024c3801007387 */ /* 0x0003e80000100800 */
[----:B------:R1:W-:Y:S04]  /*a380*/  STL [R1+0x254], R55 ;  /* 0x0002543701007387 */ /* 0x0003e80000100800 */
[----:B------:R1:W-:Y:S01]  /*a390*/  STL [R1+0x250], R61 ;  /* 0x0002503d01007387 */ /* 0x0003e20000100800 */
[----:B------:R-:W-:Y:S01]  /*a3a0*/  UIADD3 UR6, UPT, UPT, UR6, -0x1, URZ ;  /* 0xffffffff06067890 */ /* 0x000fe2000fffe0ff */
[----:B0-----:R-:W-:-:S03]  /*a3b0*/  IMAD.SHL.U32 R2, R2, 0x80, RZ ;  /* 0x0000008002027824 */ /* 0x001fc600078e00ff */
[----:B------:R-:W-:Y:S02]  /*a3c0*/  UISETP.NE.U32.AND UP0, UPT, UR6, URZ, UPT ;  /* 0x000000ff0600728c */ /* 0x000fe4000bf05070 */
[----:B---3--:R-:W-:Y:S01]  /*a3d0*/  IADD3 R54, P5, PT, R2, R54, RZ ;  /* 0x0000003602367210 */ /* 0x008fe20007fbe0ff */
[----:B------:R-:W-:-:S03]  /*a3e0*/  UIADD3 UR8, UPT, UPT, UR8, -0x80, URZ ;  /* 0xffffff8008087890 */ /* 0x000fc6000fffe0ff */
[----:B--2---:R-:W-:-:S03]  /*a3f0*/  LEA.HI.X.SX32 R53, R2, R53, 0x1, P5 ;  /* 0x0000003502357211 */ /* 0x004fc600028f0eff */
[----:B-1----:R-:W-:Y:S06]  /*a400*/  BRA.U UP0, `(.L_x_2) ;  /* 0xffffff9d00287547 */ /* 0x002fec000b83ffff */
.L_x_1:
[----:B------:R-:W3:Y:S01]  /*a410*/  LDL.LU R3, [R1+0x394] ;  /* 0x0003940001037983 */ /* 0x000ee20000300800 */
[----:B------:R-:W-:Y:S01]  /*a420*/  F2FP.SATFINITE.E5M2.F32.PACK_AB_MERGE_C R20, R21, R20, RZ ;  /* 0x000000141514723e */ /* 0x000fe200048060ff */
[----:B--2---:R-:W0:Y:S01]  /*a430*/  S2R R4, SR_TID.X ;  /* 0x0000000000047919 */ /* 0x004e220000002100 */
[----:B------:R-:W1:Y:S01]  /*a440*/  S2UR UR5, SR_CgaCtaId ;  /* 0x00000000000579c3 */ /* 0x000e620000008800 */
[----:B------:R-:W-:Y:S02]  /*a450*/  F2FP.SATFINITE.E5M2.F32.PACK_AB_MERGE_C R30, R31, R30, RZ ;  /* 0x0000001e1f1e723e */ /* 0x000fe400048060ff */
[----:B------:R-:W-:Y:S01]  /*a460*/  F2FP.SATFINITE.E5M2.F32.PACK_AB_MERGE_C R46, R47, R46, RZ ;  /* 0x0000002e2f2e723e */ /* 0x000fe200048060ff */
[----:B------:R-:W3:Y:S01]  /*a470*/  LDL.LU R2, [R1+0x38c] ;  /* 0x00038c0001027983 */ /* 0x000ee20000300800 */
[----:B------:R-:W-:Y:S02]  /*a480*/  F2FP.SATFINITE.E5M2.F32.PACK_AB_MERGE_C R14, R15, R14, RZ ;  /* 0x0000000e0f0e723e */ /* 0x000fe400048060ff */
[----:B------:R-:W-:Y:S01]  /*a490*/  F2FP.SATFINITE.E5M2.F32.PACK_AB_MERGE_C R16, R17, R16, RZ ;  /* 0x000000101110723e */ /* 0x000fe200048060ff */
[----:B------:R-:W2:Y:S01]  /*a4a0*/  LDL.LU R8, [R1+0x398] ;  /* 0x0003980001087983 */ /* 0x000ea20000300800 */
[----:B------:R-:W-:-:S02]  /*a4b0*/  F2FP.SATFINITE.E5M2.F32.PACK_AB_MERGE_C R24, R25, R24, RZ ;  /* 0x000000181918723e */ /* 0x000fc400048060ff */
[----:B------:R-:W-:Y:S01]  /*a4c0*/  F2FP.SATFINITE.E5M2.F32.PACK_AB_MERGE_C R32, R33, R32, RZ ;  /* 0x000000202120723e */ /* 0x000fe200048060ff */
[----:B------:R-:W4:Y:S01]  /*a4d0*/  LDL.LU R21, [R1+0x384] ;  /* 0x0003840001157983 */ /* 0x000f220000300800 */
[----:B------:R-:W-:Y:S02]  /*a4e0*/  LOP3.LUT R30, R30, 0xffff, RZ, 0xc0, !PT ;  /* 0x0000ffff1e1e7812 */ /* 0x000fe400078ec0ff */
[----:B------:R-:W-:Y:S02]  /*a4f0*/  F2FP.SATFINITE.E5M2.F32.PACK_AB_MERGE_C R28, R29, R28, RZ ;  /* 0x0000001c1d1c723e */ /* 0x000fe400048060ff */
[----:B------:R-:W-:Y:S02]  /*a500*/  F2FP.SATFINITE.E5M2.F32.PACK_AB_MERGE_C R44, R45, R44, RZ ;  /* 0x0000002c2d2c723e */ /* 0x000fe400048060ff */
[----:B------:R-:W-:Y:S02]  /*a510*/  F2FP.SATFINITE.E5M2.F32.PACK_AB_MERGE_C R12, R13, R12, RZ ;  /* 0x0000000c0d0c723e */ /* 0x000fe400048060ff */
[----:B------:R-:W-:-:S02]  /*a520*/  F2FP.SATFINITE.E5M2.F32.PACK_AB_MERGE_C R18, R19, R18, RZ ;  /* 0x000000121312723e */ /* 0x000fc400048060ff */
[----:B------:R-:W-:Y:S02]  /*a530*/  F2FP.SATFINITE.E5M2.F32.PACK_AB_MERGE_C R26, R27, R26, RZ ;  /* 0x0000001a1b1a723e */ /* 0x000fe400048060ff */
[----:B------:R-:W-:Y:S01]  /*a540*/  F2FP.SATFINITE.E5M2.F32.PACK_AB_MERGE_C R34, R35, R34, RZ ;  /* 0x000000222322723e */ /* 0x000fe200048060ff */
[----:B------:R-:W-:Y:S01]  /*a550*/  UMOV UR4, 0x400 ;  /* 0x0000040000047882 */ /* 0x000fe20000000000 */
[----:B------:R-:W4:Y:S01]  /*a560*/  LDCU.128 UR12, c[0x0][0x390] ;  /* 0x00007200ff0c77ac */ /* 0x000f220008000c00 */
[----:B------:R-:W-:Y:S01]  /*a570*/  F2FP.SATFINITE.E5M2.F32.PACK_AB_MERGE_C R36, R37, R36, RZ ;  /* 0x000000242524723e */ /* 0x000fe200048060ff */
[----:B------:R-:W4:Y:S01]  /*a580*/  LDL.LU R31, [R1+0x380] ;  /* 0x00038000011f7983 */ /* 0x000f220000300800 */
[----:B------:R-:W-:Y:S01]  /*a590*/  F2FP.SATFINITE.E5M2.F32.PACK_AB_MERGE_C R22, R23, R22, RZ ;  /* 0x000000161716723e */ /* 0x000fe200048060ff */
[C---:B0-----:R-:W-:Y:S01]  /*a5a0*/  IMAD.SHL.U32 R5, R4.reuse, 0x40, RZ ;  /* 0x0000004004057824 */ /* 0x041fe200078e00ff */
[--C-:B------:R-:W-:Y:S01]  /*a5b0*/  SHF.R.S32.HI R6, RZ, 0x7, R4.reuse ;  /* 0x00000007ff067819 */ /* 0x100fe20000011404 */
[----:B------:R-:W-:Y:S01]  /*a5c0*/  IMAD.SHL.U32 R7, R4, 0x8, RZ ;  /* 0x0000000804077824 */ /* 0x000fe200078e00ff */
[----:B-----5:R-:W-:Y:S01]  /*a5d0*/  SHF.R.U32.HI R0, RZ, 0x1, R4 ;  /* 0x00000001ff007819 */ /* 0x020fe20000011604 */
[----:B------:R-:W0:Y:S01]  /*a5e0*/  LDCU UR6, c[0x0][0x3b8] ;  /* 0x00007700ff0677ac */ /* 0x000e220008000800 */
[----:B------:R-:W-:Y:S01]  /*a5f0*/  SGXT R6, R6, 0x1 ;  /* 0x000000010606781a */ /* 0x000fe20000000200 */
[----:B------:R-:W4:Y:S01]  /*a600*/  LDL.LU R29, [R1+0x37c] ;  /* 0x00037c00011d7983 */ /* 0x000f220000300800 */
[----:B------:R-:W-:-:S02]  /*a610*/  LOP3.LUT R5, R5, 0x40, RZ, 0xc0, !PT ;  /* 0x0000004005057812 */ /* 0x000fc400078ec0ff */
[----:B------:R-:W-:Y:S02]  /*a620*/  LOP3.LUT R46, R46, 0xffff, RZ, 0xc0, !PT ;  /* 0x0000ffff2e2e7812 */ /* 0x000fe400078ec0ff */
[----:B------:R-:W-:Y:S02]  /*a630*/  LOP3.LUT R14, R14, 0xffff, RZ, 0xc0, !PT ;  /* 0x0000ffff0e0e7812 */ /* 0x000fe400078ec0ff */
[----:B------:R-:W-:Y:S02]  /*a640*/  LOP3.LUT R32, R32, 0xffff, RZ, 0xc0, !PT ;  /* 0x0000ffff20207812 */ /* 0x000fe400078ec0ff */
[----:B------:R-:W-:Y:S02]  /*a650*/  LOP3.LUT R16, R16, 0xffff, RZ, 0xc0, !PT ;  /* 0x0000ffff10107812 */ /* 0x000fe400078ec0ff */
[----:B------:R-:W-:Y:S02]  /*a660*/  LOP3.LUT R24, R24, 0xffff, RZ, 0xc0, !PT ;  /* 0x0000ffff18187812 */ /* 0x000fe400078ec0ff */
[----:B------:R-:W-:-:S02]  /*a670*/  LOP3.LUT R28, R28, 0xffff, RZ, 0xc0, !PT ;  /* 0x0000ffff1c1c7812 */ /* 0x000fc400078ec0ff */
[----:B------:R-:W-:Y:S02]  /*a680*/  LOP3.LUT R44, R44, 0xffff, RZ, 0xc0, !PT ;  /* 0x0000ffff2c2c7812 */ /* 0x000fe400078ec0ff */
[----:B------:R-:W-:Y:S02]  /*a690*/  LOP3.LUT R12, R12, 0xffff, RZ, 0xc0, !PT ;  /* 0x0000ffff0c0c7812 */ /* 0x000fe400078ec0ff */
[----:B------:R-:W-:Y:S02]  /*a6a0*/  LOP3.LUT R18, R18, 0xffff, RZ, 0xc0, !PT ;  /* 0x0000ffff12127812 */ /* 0x000fe400078ec0ff */
[----:B------:R-:W-:Y:S02]  /*a6b0*/  LOP3.LUT R26, R26, 0xffff, RZ, 0xc0, !PT ;  /* 0x0000ffff1a1a7812 */ /* 0x000fe400078ec0ff */
[----:B------:R-:W-:Y:S01]  /*a6c0*/  LOP3.LUT R34, R34, 0xffff, RZ, 0xc0, !PT ;  /* 0x0000ffff22227812 */ /* 0x000fe200078ec0ff */
[----:B-1----:R-:W-:Y:S01]  /*a6d0*/  ULEA UR4, UR5, UR4, 0x18 ;  /* 0x0000000405047291 */ /* 0x002fe2000f8ec0ff */
[----:B------:R-:W-:Y:S01]  /*a6e0*/  LOP3.LUT R0, R5, 0x80, R0, 0xf8, !PT ;  /* 0x0000008005007812 */ /* 0x000fe200078ef800 */
[----:B------:R-:W1:Y:S01]  /*a6f0*/  LDCU UR5, c[0x0][0x3b4] ;  /* 0x00007680ff0577ac */ /* 0x000e620008000800 */
[----:B------:R-:W-:Y:S01]  /*a700*/  PRMT R5, R30, 0x3340, R46 ;  /* 0x000033401e057816 */ /* 0x000fe2000000002e */
[----:B------:R-:W4:Y:S01]  /*a710*/  LDL.LU R25, [R1+0x388] ;  /* 0x0003880001197983 */ /* 0x000f220000300800 */
[----:B------:R-:W-:-:S02]  /*a720*/  PRMT R9, R12, 0x3340, R9 ;  /* 0x000033400c097816 */ /* 0x000fc40000000009 */
[----:B------:R-:W-:Y:S01]  /*a730*/  PRMT R10, R28, 0x3340, R44 ;  /* 0x000033401c0a7816 */ /* 0x000fe2000000002c */
[----:B------:R-:W4:Y:S01]  /*a740*/  LDL.LU R27, [R1+0x378] ;  /* 0x00037800011b7983 */ /* 0x000f220000300800 */
[----:B------:R-:W-:Y:S02]  /*a750*/  SHF.R.U32.HI R28, RZ, 0x8, R28 ;  /* 0x00000008ff1c7819 */ /* 0x000fe4000001161c */
[----:B------:R-:W-:Y:S01]  /*a760*/  SHF.R.U32.HI R12, RZ, 0x8, R12 ;  /* 0x00000008ff0c7819 */ /* 0x000fe2000001160c */
[----:B------:R-:W4:Y:S01]  /*a770*/  LDL.LU R23, [R1+0x374] ;  /* 0x0003740001177983 */ /* 0x000f220000300800 */
[----:B------:R-:W-:Y:S02]  /*a780*/  SHF.R.U32.HI R30, RZ, 0x8, R30 ;  /* 0x00000008ff1e7819 */ /* 0x000fe4000001161e */
[----:B------:R-:W-:Y:S02]  /*a790*/  SHF.R.U32.HI R46, RZ, 0x8, R46 ;  /* 0x00000008ff2e7819 */ /* 0x000fe4000001162e */
[----:B------:R-:W-:-:S02]  /*a7a0*/  LOP3.LUT R28, R28, 0xffff, RZ, 0xc0, !PT ;  /* 0x0000ffff1c1c7812 */ /* 0x000fc400078ec0ff */
[----:B------:R-:W-:Y:S02]  /*a7b0*/  LOP3.LUT R12, R12, 0xffff, RZ, 0xc0, !PT ;  /* 0x0000ffff0c0c7812 */ /* 0x000fe400078ec0ff */
[----:B------:R-:W-:Y:S02]  /*a7c0*/  LOP3.LUT R13, R30, 0xffff, RZ, 0xc0, !PT ;  /* 0x0000ffff1e0d7812 */ /* 0x000fe400078ec0ff */
[----:B------:R-:W-:Y:S02]  /*a7d0*/  PRMT R9, R10, 0x5410, R9 ;  /* 0x000054100a097816 */ /* 0x000fe40000000009 */
[----:B------:R-:W-:Y:S02]  /*a7e0*/  LOP3.LUT R20, R20, 0xffff, RZ, 0xc0, !PT ;  /* 0x0000ffff14147812 */ /* 0x000fe400078ec0ff */
[----:B------:R-:W-:Y:S02]  /*a7f0*/  LOP3.LUT R36, R36, 0xffff, RZ, 0xc0, !PT ;  /* 0x0000ffff24247812 */ /* 0x000fe400078ec0ff */
[----:B------:R-:W-:-:S02]  /*a800*/  LOP3.LUT R22, R22, 0xffff, RZ, 0xc0, !PT ;  /* 0x0000ffff16167812 */ /* 0x000fc400078ec0ff */
[----:B------:R-:W-:Y:S02]  /*a810*/  PRMT R9, R9, 0x4210, R20 ;  /* 0x0000421009097816 */ /* 0x000fe40000000014 */
[----:B------:R-:W-:Y:S01]  /*a820*/  F2FP.SATFINITE.E5M2.F32.PACK_AB_MERGE_C R38, R39, R38, RZ ;  /* 0x000000262726723e */ /* 0x000fe200048060ff */
[----:B------:R-:W-:Y:S01]  /*a830*/  BAR.SYNC.DEFER_BLOCKING 0x0 ;  /* 0x0000000000007b1d */ /* 0x000fe20000010000 */
[----:B---3--:R-:W-:Y:S01]  /*a840*/  LOP3.LUT R2, R2, 0x3c, R3, 0xf8, !PT ;  /* 0x0000003c02027812 */ /* 0x008fe200078ef803 */
[C---:B------:R-:W-:Y:S02]  /*a850*/  IMAD.SHL.U32 R3, R4.reuse, 0x200, RZ ;  /* 0x0000020004037824 */ /* 0x040fe400078e00ff */
[----:B------:R-:W-:Y:S01]  /*a860*/  IMAD.SHL.U32 R4, R4, 0x4, RZ ;  /* 0x0000000404047824 */ /* 0x000fe200078e00ff */
[----:B------:R-:W-:Y:S02]  /*a870*/  LOP3.LUT R2, R2, 0x2004, R6, 0x78, !PT ;  /* 0x0000200402027812 */ /* 0x000fe400078e7806 */
[----:B------:R-:W-:-:S02]  /*a880*/  LOP3.LUT R3, R3, 0x3000, RZ, 0xc0, !PT ;  /* 0x0000300003037812 */ /* 0x000fc400078ec0ff */
[----:B------:R-:W-:Y:S02]  /*a890*/  LOP3.LUT R4, R4, 0x380, RZ, 0xc0, !PT ;  /* 0x0000038004047812 */ /* 0x000fe400078ec0ff */
[----:B------:R-:W-:Y:S02]  /*a8a0*/  LOP3.LUT R3, R3, 0x78, R7, 0xf8, !PT ;  /* 0x0000007803037812 */ /* 0x000fe400078ef807 */
[----:B--2---:R-:W-:Y:S02]  /*a8b0*/  LOP3.LUT R4, R4, 0x44, R8, 0xf8, !PT ;  /* 0x0000004404047812 */ /* 0x004fe400078ef808 */
[--C-:B------:R-:W-:Y:S02]  /*a8c0*/  PRMT R7, R32, 0x3340, R1.reuse ;  /* 0x0000334020077816 */ /* 0x100fe40000000001 */
[----:B------:R-:W-:Y:S02]  /*a8d0*/  PRMT R6, R14, 0x3340, R1 ;  /* 0x000033400e067816 */ /* 0x000fe40000000001 */
[----:B------:R-:W-:-:S02]  /*a8e0*/  PRMT R8, R16, 0x3340, R24 ;  /* 0x0000334010087816 */ /* 0x000fc40000000018 */
[----:B------:R-:W-:Y:S02]  /*a8f0*/  PRMT R5, R5, 0x5410, R6 ;  /* 0x0000541005057816 */ /* 0x000fe40000000006 */
[----:B------:R-:W-:Y:S02]  /*a900*/  PRMT R7, R8, 0x5410, R7 ;  /* 0x0000541008077816 */ /* 0x000fe40000000007 */
[----:B------:R-:W-:Y:S02]  /*a910*/  LOP3.LUT R0, R0, R2, RZ, 0xfc, !PT ;  /* 0x0000000200007212 */ /* 0x000fe400078efcff */
[----:B------:R-:W-:Y:S02]  /*a920*/  PRMT R6, R34, 0x3340, R1 ;  /* 0x0000334022067816 */ /* 0x000fe40000000001 */
[----:B------:R-:W-:Y:S02]  /*a930*/  PRMT R8, R18, 0x3340, R26 ;  /* 0x0000334012087816 */ /* 0x000fe4000000001a */
[----:B------:R-:W-:-:S02]  /*a940*/  SHF.R.U32.HI R16, RZ, 0x8, R16 ;  /* 0x00000008ff107819 */ /* 0x000fc40000011610 */
[----:B------:R-:W-:Y:S02]  /*a950*/  SHF.R.U32.HI R24, RZ, 0x8, R24 ;  /* 0x00000008ff187819 */ /* 0x000fe40000011618 */
[----:B------:R-:W-:Y:S02]  /*a960*/  SHF.R.U32.HI R2, RZ, 0x8, R44 ;  /* 0x00000008ff027819 */ /* 0x000fe4000001162c */
[----:B------:R-:W-:Y:S02]  /*a970*/  SHF.R.U32.HI R32, RZ, 0x8, R32 ;  /* 0x00000008ff207819 */ /* 0x000fe40000011620 */
[----:B------:R-:W-:Y:S02]  /*a980*/  SHF.R.U32.HI R14, RZ, 0x8, R14 ;  /* 0x00000008ff0e7819 */ /* 0x000fe4000001160e */
[----:B------:R-:W-:Y:S02]  /*a990*/  LOP3.LUT R15, R3, R4, RZ, 0x3c, !PT ;  /* 0x00000004030f7212 */ /* 0x000fe400078e3cff */
[----:B------:R-:W-:-:S02]  /*a9a0*/  PRMT R6, R8, 0x5410, R6 ;  /* 0x0000541008067816 */ /* 0x000fc40000000006 */
[----:B------:R-:W-:Y:S02]  /*a9b0*/  LOP3.LUT R4, R24, 0xffff, RZ, 0xc0, !PT ;  /* 0x0000ffff18047812 */ /* 0x000fe400078ec0ff */
[----:B------:R-:W-:Y:S02]  /*a9c0*/  LOP3.LUT R11, R16, 0xffff, RZ, 0xc0, !PT ;  /* 0x0000ffff100b7812 */ /* 0x000fe400078ec0ff */
[----:B------:R-:W-:Y:S02]  /*a9d0*/  SHF.R.U32.HI R26, RZ, 0x8, R26 ;  /* 0x00000008ff1a7819 */ /* 0x000fe4000001161a */
[----:B------:R-:W-:Y:S02]  /*a9e0*/  SHF.R.U32.HI R18, RZ, 0x8, R18 ;  /* 0x00000008ff127819 */ /* 0x000fe40000011612 */
[----:B------:R-:W-:Y:S02]  /*a9f0*/  LOP3.LUT R2, R2, 0xffff, RZ, 0xc0, !PT ;  /* 0x0000ffff02027812 */ /* 0x000fe400078ec0ff */
[----:B------:R-:W-:-:S02]  /*aa00*/  LOP3.LUT R32, R32, 0xffff, RZ, 0xc0, !PT ;  /* 0x0000ffff20207812 */ /* 0x000fc400078ec0ff */
[----:B------:R-:W-:Y:S02]  /*aa10*/  LOP3.LUT R8, R46, 0xffff, RZ, 0xc0, !PT ;  /* 0x0000ffff2e087812 */ /* 0x000fe400078ec0ff */
[----:B------:R-:W-:Y:S02]  /*aa20*/  LOP3.LUT R14, R14, 0xffff, RZ, 0xc0, !PT ;  /* 0x0000ffff0e0e7812 */ /* 0x000fe400078ec0ff */
[----:B------:R-:W-:Y:S02]  /*aa30*/  PRMT R4, R11, 0x3340, R4 ;  /* 0x000033400b047816 */ /* 0x000fe40000000004 */
[----:B------:R-:W-:Y:S02]  /*aa40*/  LOP3.LUT R26, R26, 0xffff, RZ, 0xc0, !PT ;  /* 0x0000ffff1a1a7812 */ /* 0x000fe400078ec0ff */
[----:B------:R-:W-:Y:S02]  /*aa50*/  LOP3.LUT R17, R18, 0xffff, RZ, 0xc0, !PT ;  /* 0x0000ffff12117812 */ /* 0x000fe400078ec0ff */
[----:B------:R-:W-:-:S02]  /*aa60*/  PRMT R2, R28, 0x3340, R2 ;  /* 0x000033401c027816 */ /* 0x000fc40000000002 */
[--C-:B------:R-:W-:Y:S02]  /*aa70*/  PRMT R3, R12, 0x3340, R1.reuse ;  /* 0x000033400c037816 */ /* 0x100fe40000000001 */
[--C-:B------:R-:W-:Y:S02]  /*aa80*/  PRMT R11, R32, 0x3340, R1.reuse ;  /* 0x00003340200b7816 */ /* 0x100fe40000000001 */
[----:B------:R-:W-:Y:S02]  /*aa90*/  PRMT R8, R13, 0x3340, R8 ;  /* 0x000033400d087816 */ /* 0x000fe40000000008 */
[----:B------:R-:W-:Y:S02]  /*aaa0*/  PRMT R13, R14, 0x3340, R1 ;  /* 0x000033400e0d7816 */ /* 0x000fe40000000001 */
[----:B------:R-:W-:Y:S02]  /*aab0*/  PRMT R26, R17, 0x3340, R26 ;  /* 0x00003340111a7816 */ /* 0x000fe4000000001a */
[----:B------:R-:W-:-:S02]  /*aac0*/  PRMT R3, R2, 0x5410, R3 ;  /* 0x0000541002037816 */ /* 0x000fc40000000003 */
[----:B------:R-:W-:Y:S02]  /*aad0*/  PRMT R17, R4, 0x5410, R11 ;  /* 0x0000541004117816 */ /* 0x000fe4000000000b */
[----:B------:R-:W-:Y:S02]  /*aae0*/  PRMT R13, R8, 0x5410, R13 ;  /* 0x00005410080d7816 */ /* 0x000fe4000000000d */
[----:B------:R-:W-:Y:S02]  /*aaf0*/  PRMT R7, R7, 0x4210, R36 ;  /* 0x0000421007077816 */ /* 0x000fe40000000024 */
[----:B------:R-:W-:Y:S02]  /*ab00*/  PRMT R11, R3, 0x5210, R20 ;  /* 0x00005210030b7816 */ /* 0x000fe40000000014 */
[----:B------:R-:W-:Y:S02]  /*ab10*/  PRMT R17, R17, 0x5210, R36 ;  /* 0x0000521011117816 */ /* 0x000fe40000000024 */
[----:B------:R-:W-:-:S02]  /*ab20*/  PRMT R13, R13, 0x5210, R22 ;  /* 0x000052100d0d7816 */ /* 0x000fc40000000016 */
[----:B------:R-:W-:Y:S01]  /*ab30*/  LOP3.LUT R2, R0, 0x40, RZ, 0x3c, !PT ;  /* 0x0000004000027812 */ /* 0x000fe200078e3cff */
[----:B------:R-:W-:Y:S01]  /*ab40*/  STS [R0+UR4], R9 ;  /* 0x0000000900007988 */ /* 0x000fe20008000804 */
[----:B----4-:R-:W-:-:S03]  /*ab50*/  ISETP.GE.AND P0, PT, R21, UR14, PT ;  /* 0x0000000e15007c0c */ /* 0x010fc6000bf06270 */
[----:B------:R-:W-:Y:S04]  /*ab60*/  STS [R0+UR4+0x100], R7 ;  /* 0x0001000700007988 */ /* 0x000fe80008000804 */
[----:B------:R-:W-:Y:S04]  /*ab70*/  STS [R0+UR4+0x200], R11 ;  /* 0x0002000b00007988 */ /* 0x000fe80008000804 */
[----:B------:R-:W-:Y:S04]  /*ab80*/  STS [R0+UR4+0x300], R17 ;  /* 0x0003001100007988 */ /* 0x000fe80008000804 */
[----:B------:R1:W-:Y:S02]  /*ab90*/  STS [R2+UR4+0x1200], R13 ;  /* 0x0012000d02007988 */ /* 0x0003e40008000804 */
[----:B-1----:R-:W-:-:S02]  /*aba0*/  IMAD R13, R21, UR5, RZ ;  /* 0x00000005150d7c24 */ /* 0x002fc4000f8e02ff */
[----:B------:R-:W2:Y:S04]  /*abb0*/  LDL.LU R21, [R1+0x370] ;  /* 0x0003700001157983 */ /* 0x000ea80000300800 */
[----:B------:R-:W3:Y:S01]  /*abc0*/  LDL.LU R24, [R1+0x36c] ;  /* 0x00036c0001187983 */ /* 0x000ee20000300800 */
[----:B------:R-:W-:-:S04]  /*abd0*/  SHF.R.U32.HI R34, RZ, 0x8, R34 ;  /* 0x00000008ff227819 */ /* 0x000fc80000011622 */
[----:B------:R-:W-:-:S04]  /*abe0*/  LOP3.LUT R34, R34, 0xffff, RZ, 0xc0, !PT ;  /* 0x0000ffff22227812 */ /* 0x000fc800078ec0ff */
[----:B------:R-:W-:Y:S02]  /*abf0*/  PRMT R19, R34, 0x3340, R1 ;  /* 0x0000334022137816 */ /* 0x000fe40000000001 */
[----:B------:R-:W-:Y:S02]  /*ac00*/  LOP3.LUT R3, R38, 0xffff, RZ, 0xc0, !PT ;  /* 0x0000ffff26037812 */ /* 0x000fe400078ec0ff */
[----:B------:R-:W-:Y:S02]  /*ac10*/  PRMT R26, R26, 0x5410, R19 ;  /* 0x000054101a1a7816 */ /* 0x000fe40000000013 */
[--C-:B------:R-:W-:Y:S02]  /*ac20*/  PRMT R9, R6, 0x4210, R3.reuse ;  /* 0x0000421006097816 */ /* 0x100fe40000000003 */
[----:B------:R-:W-:Y:S02]  /*ac30*/  PRMT R5, R5, 0x4210, R22 ;  /* 0x0000421005057816 */ /* 0x000fe40000000016 */
[----:B------:R-:W-:Y:S01]  /*ac40*/  PRMT R3, R26, 0x5210, R3 ;  /* 0x000052101a037816 */ /* 0x000fe20000000003 */
[----:B------:R-:W-:Y:S04]  /*ac50*/  STS [R2+UR4+0x1100], R9 ;  /* 0x0011000902007988 */ /* 0x000fe80008000804 */
[----:B------:R-:W-:Y:S04]  /*ac60*/  STS [R2+UR4+0x1000], R5 ;  /* 0x0010000502007988 */ /* 0x000fe80008000804 */
[----:B------:R1:W-:Y:S01]  /*ac70*/  STS [R2+UR4+0x1300], R3 ;  /* 0x0013000302007988 */ /* 0x0003e20008000804 */
[----:B------:R-:W-:Y:S01]  /*ac80*/  BAR.SYNC.DEFER_BLOCKING 0x0 ;  /* 0x0000000000007b1d */ /* 0x000fe20000010000 */
[----:B------:R-:W-:-:S05]  /*ac90*/  LOP3.LUT R19, R15, 0x4, RZ, 0x3c, !PT ;  /* 0x000000040f137812 */ /* 0x000fca00078e3cff */
[----:B------:R-:W4:Y:S04]  /*aca0*/  LDS R6, [R15+UR4] ;  /* 0x000000040f067984 */ /* 0x000f280008000800 */
[----:B------:R-:W4:Y:S04]  /*acb0*/  LDS R7, [R19+UR4] ;  /* 0x0000000413077984 */ /* 0x000f280008000800 */
[----:B------:R-:W4:Y:S01]  /*acc0*/  LDS R0, [R15+UR4+0x400] ;  /* 0x000400040f007984 */ /* 0x000f220008000800 */
[----:B0-----:R-:W-:Y:S01]  /*acd0*/  IMAD R8, R31, UR6, RZ ;  /* 0x000000061f087c24 */ /* 0x001fe2000f8e02ff */
[----:B------:R-:W-:-:S02]  /*ace0*/  IADD3 R11, P2, PT, R13, UR12, RZ ;  /* 0x0000000c0d0b7c10 */ /* 0x000fc4000ff5e0ff */
[----:B------:R-:W-:Y:S01]  /*acf0*/  ISETP.LT.AND P1, PT, R31, UR15, !P0 ;  /* 0x0000000f1f007c0c */ /* 0x000fe2000c721270 */
[----:B------:R-:W-:Y:S01]  /*ad00*/  IMAD R16, R29, UR6, RZ ;  /* 0x000000061d107c24 */ /* 0x000fe2000f8e02ff */
[----:B------:R-:W-:Y:S01]  /*ad10*/  LEA.HI.X.SX32 R13, R13, UR13, 0x1, P2 ;  /* 0x0000000d0d0d7c11 */ /* 0x000fe200090f0eff */
[----:B------:R-:W-:Y:S01]  /*ad20*/  IMAD R18, R27, UR6, RZ ;  /* 0x000000061b127c24 */ /* 0x000fe2000f8e02ff */
[C---:B-1----:R-:W-:Y:S01]  /*ad30*/  IADD3 R2, P2, PT, R8.reuse, R11, RZ ;  /* 0x0000000b08027210 */ /* 0x042fe20007f5e0ff */
[----:B------:R-:W0:Y:S01]  /*ad40*/  LDS R10, [R19+UR4+0x400] ;  /* 0x00040004130a7984 */ /* 0x000e220008000800 */
[----:B------:R-:W-:Y:S02]  /*ad50*/  ISETP.LT.AND P4, PT, R29, UR15, !P0 ;  /* 0x0000000f1d007c0c */ /* 0x000fe4000c781270 */
[----:B------:R-:W-:Y:S01]  /*ad60*/  LEA.HI.X.SX32 R3, R8, R13, 0x1, P2 ;  /* 0x0000000d08037211 */ /* 0x000fe200010f0eff */
[C---:B------:R-:W-:Y:S01]  /*ad70*/  IMAD R8, R25.reuse, UR6, RZ ;  /* 0x0000000619087c24 */ /* 0x040fe2000f8e02ff */
[----:B------:R-:W-:Y:S01]  /*ad80*/  IADD3 R4, P3, PT, R16, R11, RZ ;  /* 0x0000000b10047210 */ /* 0x000fe20007f7e0ff */
[----:B------:R-:W1:Y:S01]  /*ad90*/  LDS R12, [R15+UR4+0x800] ;  /* 0x000800040f0c7984 */ /* 0x000e620008000800 */
[----:B------:R-:W-:-:S03]  /*ada0*/  ISETP.LT.AND P2, PT, R25, UR15, !P0 ;  /* 0x0000000f19007c0c */ /* 0x000fc6000c741270 */
[----:B------:R-:W3:Y:S01]  /*adb0*/  LDL.LU R25, [R1+0x368] ;  /* 0x0003680001197983 */ /* 0x000ee20000300800 */
[----:B------:R-:W-:-:S03]  /*adc0*/  LEA.HI.X.SX32 R5, R16, R13, 0x1, P3 ;  /* 0x0000000d10057211 */ /* 0x000fc600018f0eff */
[----:B------:R-:W3:Y:S04]  /*add0*/  LDL.LU R29, [R1+0x364] ;  /* 0x00036400011d7983 */ /* 0x000ee80000300800 */
[----:B------:R-:W3:Y:S04]  /*ade0*/  LDL.LU R28, [R1+0x360] ;  /* 0x00036000011c7983 */ /* 0x000ee80000300800 */
[----:B------:R-:W3:Y:S01]  /*adf0*/  LDL.LU R26, [R1+0x35c] ;  /* 0x00035c00011a7983 */ /* 0x000ee20000300800 */
[----:B----4-:R-:W-:-:S03]  /*ae00*/  PRMT R9, R6, 0x7770, RZ ;  /* 0x0000777006097816 */ /* 0x010fc600000000ff */
[----:B------:R-:W4:Y:S01]  /*ae10*/  LDS R14, [R19+UR4+0x800] ;  /* 0x00080004130e7984 */ /* 0x000f220008000800 */
[----:B------:R-:W-:-:S03]  /*ae20*/  PRMT R17, R7, 0x7770, RZ ;  /* 0x0000777007117816 */ /* 0x000fc600000000ff */
[----:B------:R0:W-:Y:S04]  /*ae30*/  @P1 STG.E.U8 desc[UR10][R2.64], R9 ;  /* 0x0000000902001986 */ /* 0x0001e8000c10110a */
[----:B------:R1:W-:Y:S04]  /*ae40*/  @P4 STG.E.U8 desc[UR10][R4.64], R17 ;  /* 0x0000001104004986 */ /* 0x0003e8000c10110a */
[----:B------:R-:W2:Y:S01]  /*ae50*/  LDS R15, [R15+UR4+0xc00] ;  /* 0x000c00040f0f7984 */ /* 0x000ea20008000800 */
[----:B0-----:R-:W-:-:S03]  /*ae60*/  IADD3 R2, P6, PT, R8, R11, RZ ;  /* 0x0000000b08027210 */ /* 0x001fc60007fde0ff */
[----:B------:R-:W0:Y:S01]  /*ae70*/  LDS R16, [R19+UR4+0xc00] ;  /* 0x000c000413107984 */ /* 0x000e220008000800 */
[----:B------:R-:W-:Y:S02]  /*ae80*/  LEA.HI.X.SX32 R3, R8, R13, 0x1, P6 ;  /* 0x0000000d08037211 */ /* 0x000fe400030f0eff */
[----:B-1----:R-:W-:Y:S02]  /*ae90*/  PRMT R17, R0, 0x7770, RZ ;  /* 0x0000777000117816 */ /* 0x002fe400000000ff */
[----:B------:R-:W-:-:S03]  /*aea0*/  IADD3 R4, P5, PT, R18, R11, RZ ;  /* 0x0000000b12047210 */ /* 0x000fc60007fbe0ff */
[----:B------:R1:W-:Y:S01]  /*aeb0*/  @P2 STG.E.U8 desc[UR10][R2.64], R17 ;  /* 0x0000001102002986 */ /* 0x0003e2000c10110a */
[----:B------:R-:W-:Y:S02]  /*aec0*/  LEA.HI.X.SX32 R5, R18, R13, 0x1, P5 ;  /* 0x0000000d12057211 */ /* 0x000fe400028f0eff */
[----:B------:R-:W-:Y:S01]  /*aed0*/  ISETP.LT.AND P4, PT, R27, UR15, !P0 ;  /* 0x0000000f1b007c0c */ /* 0x000fe2000c781270 */
[----:B--2---:R-:W-:-:S05]  /*aee0*/  IMAD R22, R21, UR6, RZ ;  /* 0x0000000615167c24 */ /* 0x004fca000f8e02ff */
[----:B-1----:R-:W-:Y:S01]  /*aef0*/  IADD3 R2, P2, PT, R22, R11, RZ ;  /* 0x0000000b16027210 */ /* 0x002fe20007f5e0ff */
[----:B---3--:R-:W-:-:S03]  /*af00*/  IMAD R18, R24, UR6, RZ ;  /* 0x0000000618127c24 */ /* 0x008fc6000f8e02ff */
[----:B------:R-:W-:Y:S02]  /*af10*/  LEA.HI.X.SX32 R3, R22, R13, 0x1, P2 ;  /* 0x0000000d16037211 */ /* 0x000fe400010f0eff */
[----:B------:R-:W-:Y:S02]  /*af20*/  ISETP.LT.AND P2, PT, R24, UR15, !P0 ;  /* 0x0000000f18007c0c */ /* 0x000fe4000c741270 */
[----:B------:R-:W2:Y:S04]  /*af30*/  LDL.LU R24, [R1+0x358] ;  /* 0x0003580001187983 */ /* 0x000ea80000300800 */
[----:B------:R-:W3:Y:S01]  /*af40*/  LDL.LU R27, [R1+0x354] ;  /* 0x00035400011b7983 */ /* 0x000ee20000300800 */
[C---:B------:R-:W-:Y:S01]  /*af50*/  IMAD R20, R23.reuse, UR6, RZ ;  /* 0x0000000617147c24 */ /* 0x040fe2000f8e02ff */
[----:B------:R-:W-:-:S02]  /*af60*/  ISETP.LT.AND P3, PT, R23, UR15, !P0 ;  /* 0x0000000f17007c0c */ /* 0x000fc4000c761270 */
[----:B------:R-:W-:Y:S02]  /*af70*/  ISETP.LT.AND P1, PT, R21, UR15, !P0 ;  /* 0x0000000f15007c0c */ /* 0x000fe4000c721270 */
[----:B------:R-:W-:Y:S02]  /*af80*/  IADD3 R8, P6, PT, R20, R11, RZ ;  /* 0x0000000b14087210 */ /* 0x000fe40007fde0ff */
[----:B------:R-:W-:Y:S02]  /*af90*/  PRMT R19, R10, 0x7770, RZ ;  /* 0x000077700a137816 */ /* 0x000fe400000000ff */
[----:B------:R-:W-:Y:S02]  /*afa0*/  LEA.HI.X.SX32 R9, R20, R13, 0x1, P6 ;  /* 0x0000000d14097211 */ /* 0x000fe400030f0eff */
[----:B------:R-:W-:Y:S02]  /*afb0*/  PRMT R21, R12, 0x7770, RZ ;  /* 0x000077700c157816 */ /* 0x000fe400000000ff */
[----:B----4-:R-:W-:Y:S01]  /*afc0*/  PRMT R23, R14, 0x7770, RZ ;  /* 0x000077700e177816 */ /* 0x010fe200000000ff */
[----:B------:R0:W-:Y:S04]  /*afd0*/  @P4 STG.E.U8 desc[UR10][R4.64], R19 ;  /* 0x0000001304004986 */ /* 0x0001e8000c10110a */
[----:B------:R-:W-:Y:S04]  /*afe0*/  @P3 STG.E.U8 desc[UR10][R8.64], R21 ;  /* 0x0000001508003986 */ /* 0x000fe8000c10110a */
[----:B------:R1:W-:Y:S01]  /*aff0*/  @P1 STG.E.U8 desc[UR10][R2.64], R23 ;  /* 0x0000001702001986 */ /* 0x0003e2000c10110a */
[----:B------:R-:W-:-:S02]  /*b000*/  PRMT R17, R15, 0x7770, RZ ;  /* 0x000077700f117816 */ /* 0x000fc400000000ff */
[----:B0-----:R-:W-:Y:S02]  /*b010*/  PRMT R19, R16, 0x7770, RZ ;  /* 0x0000777010137816 */ /* 0x001fe400000000ff */
[----:B-1----:R-:W-:-:S04]  /*b020*/  IADD3 R2, P6, PT, R18, R11, RZ ;  /* 0x0000000b12027210 */ /* 0x002fc80007fde0ff */
[----:B------:R-:W-:-:S05]  /*b030*/  LEA.HI.X.SX32 R3, R18, R13, 0x1, P6 ;  /* 0x0000000d12037211 */ /* 0x000fca00030f0eff */
[----:B------:R0:W-:Y:S01]  /*b040*/  @P2 STG.E.U8 desc[UR10][R2.64], R17 ;  /* 0x0000001102002986 */ /* 0x0001e2000c10110a */
[----:B------:R-:W-:Y:S01]  /*b050*/  PRMT R21, R6, 0x7771, RZ ;  /* 0x0000777106157816 */ /* 0x000fe200000000ff */
[C---:B------:R-:W-:Y:S01]  /*b060*/  IMAD R20, R25.reuse, UR6, RZ ;  /* 0x0000000619147c24 */ /* 0x040fe2000f8e02ff */
[----:B------:R-:W-:Y:S02]  /*b070*/  ISETP.LT.AND P4, PT, R25, UR15, !P0 ;  /* 0x0000000f19007c0c */ /* 0x000fe4000c781270 */
[----:B------:R-:W4:Y:S02]  /*b080*/  LDL.LU R25, [R1+0x350] ;  /* 0x0003500001197983 */ /* 0x000f240000300800 */
[----:B------:R-:W-:-:S04]  /*b090*/  IADD3 R4, P5, PT, R20, R11, RZ ;  /* 0x0000000b14047210 */ /* 0x000fc80007fbe0ff */
[----:B------:R-:W-:Y:S01]  /*b0a0*/  LEA.HI.X.SX32 R5, R20, R13, 0x1, P5 ;  /* 0x0000000d14057211 */ /* 0x000fe200028f0eff */
[C---:B------:R-:W-:Y:S01]  /*b0b0*/  IMAD R18, R28.reuse, UR6, RZ ;  /* 0x000000061c127c24 */ /* 0x040fe2000f8e02ff */
[----:B------:R-:W-:Y:S01]  /*b0c0*/  ISETP.LT.AND P1, PT, R28, UR15, !P0 ;  /* 0x0000000f1c007c0c */ /* 0x000fe2000c721270 */
[C---:B------:R-:W-:Y:S01]  /*b0d0*/  IMAD R22, R29.reuse, UR6, RZ ;  /* 0x000000061d167c24 */ /* 0x040fe2000f8e02ff */
[----:B------:R-:W4:Y:S01]  /*b0e0*/  LDL.LU R28, [R1+0x390] ;  /* 0x00039000011c7983 */ /* 0x000f220000300800 */
[----:B------:R-:W-:-:S03]  /*b0f0*/  ISETP.LT.AND P3, PT, R29, UR15, !P0 ;  /* 0x0000000f1d007c0c */ /* 0x000fc6000c761270 */
[----:B------:R1:W-:Y:S01]  /*b100*/  @P4 STG.E.U8 desc[UR10][R4.64], R19 ;  /* 0x0000001304004986 */ /* 0x0003e2000c10110a */
[-C--:B0-----:R-:W-:Y:S02]  /*b110*/  IADD3 R2, P2, PT, R18, R11.reuse, RZ ;  /* 0x0000000b12027210 */ /* 0x081fe40007f5e0ff */
[----:B------:R-:W-:Y:S02]  /*b120*/  IADD3 R8, P6, PT, R22, R11, RZ ;  /* 0x0000000b16087210 */ /* 0x000fe40007fde0ff */
[-C--:B------:R-:W-:Y:S01]  /*b130*/  LEA.HI.X.SX32 R3, R18, R13.reuse, 0x1, P2 ;  /* 0x0000000d12037211 */ /* 0x080fe200010f0eff */
[----:B-1----:R-:W4:Y:S01]  /*b140*/  LDL.LU R19, [R1+0x34c] ;  /* 0x00034c0001137983 */ /* 0x002f220000300800 */
[C---:B------:R-:W-:Y:S01]  /*b150*/  ISETP.LT.AND P2, PT, R26.reuse, UR15, !P0 ;  /* 0x0000000f1a007c0c */ /* 0x040fe2000c741270 */
[----:B------:R-:W-:Y:S01]  /*b160*/  IMAD R18, R26, UR6, RZ ;  /* 0x000000061a127c24 */ /* 0x000fe2000f8e02ff */
[----:B------:R-:W-:-:S05]  /*b170*/  LEA.HI.X.SX32 R9, R22, R13, 0x1, P6 ;  /* 0x0000000d16097211 */ /* 0x000fca00030f0eff */
[----:B------:R-:W-:Y:S01]  /*b180*/  @P3 STG.E.U8 desc[UR10][R8.64], R21 ;  /* 0x0000001508003986 */ /* 0x000fe2000c10110a */
[C---:B--2---:R-:W-:Y:S01]  /*b190*/  ISETP.LT.AND P4, PT, R24.reuse, UR15, !P0 ;  /* 0x0000000f18007c0c */ /* 0x044fe2000c781270 */
[----:B------:R-:W-:Y:S02]  /*b1a0*/  IMAD R20, R24, UR6, RZ ;  /* 0x0000000618147c24 */ /* 0x000fe4000f8e02ff */
[----:B------:R-:W2:Y:S04]  /*b1b0*/  LDL.LU R24, [R1+0x348] ;  /* 0x0003480001187983 */ /* 0x000ea80000300800 */
[----:B------:R-:W2:Y:S01]  /*b1c0*/  LDL.LU R26, [R1+0x344] ;  /* 0x00034400011a7983 */ /* 0x000ea20000300800 */
[C---:B---3--:R-:W-:Y:S01]  /*b1d0*/  ISETP.LT.AND P3, PT, R27.reuse, UR15, !P0 ;  /* 0x0000000f1b007c0c */ /* 0x048fe2000c761270 */
[----:B------:R-:W-:-:S02]  /*b1e0*/  IMAD R22, R27, UR6, RZ ;  /* 0x000000061b167c24 */ /* 0x000fc4000f8e02ff */
[----:B------:R-:W3:Y:S04]  /*b1f0*/  LDL.LU R30, [R1+0x340] ;  /* 0x00034000011e7983 */ /* 0x000ee80000300800 */
[----:B------:R-:W3:Y:S01]  /*b200*/  LDL.LU R27, [R1+0x33c] ;  /* 0x00033c00011b7983 */ /* 0x000ee20000300800 */
[----:B------:R-:W-:Y:S02]  /*b210*/  PRMT R23, R7, 0x7771, RZ ;  /* 0x0000777107177816 */ /* 0x000fe400000000ff */
[----:B------:R-:W-:Y:S01]  /*b220*/  PRMT R17, R0, 0x7771, RZ ;  /* 0x0000777100117816 */ /* 0x000fe200000000ff */
[----:B------:R-:W3:Y:S04]  /*b230*/  LDL.LU R29, [R1+0x338] ;  /* 0x00033800011d7983 */ /* 0x000ee80000300800 */
[----:B------:R0:W-:Y:S01]  /*b240*/  @P1 STG.E.U8 desc[UR10][R2.64], R23 ;  /* 0x0000001702001986 */ /* 0x0001e2000c10110a */
[----:B------:R-:W-:-:S02]  /*b250*/  IADD3 R4, P5, PT, R20, R11, RZ ;  /* 0x0000000b14047210 */ /* 0x000fc40007fbe0ff */
[----:B0-----:R-:W-:-:S04]  /*b260*/  IADD3 R2, P6, PT, R18, R11, RZ ;  /* 0x0000000b12027210 */ /* 0x001fc80007fde0ff */
[----:B------:R-:W-:Y:S02]  /*b270*/  LEA.HI.X.SX32 R3, R18, R13, 0x1, P6 ;  /* 0x0000000d12037211 */ /* 0x000fe400030f0eff */
[----:B------:R-:W-:-:S03]  /*b280*/  IADD3 R8, P6, PT, R22, R11, RZ ;  /* 0x0000000b16087210 */ /* 0x000fc60007fde0ff */
[----:B------:R0:W-:Y:S01]  /*b290*/  @P2 STG.E.U8 desc[UR10][R2.64], R17 ;  /* 0x0000001102002986 */ /* 0x0001e2000c10110a */
[-C--:B------:R-:W-:Y:S02]  /*b2a0*/  LEA.HI.X.SX32 R5, R20, R13.reuse, 0x1, P5 ;  /* 0x0000000d14057211 */ /* 0x080fe400028f0eff */
[----:B------:R-:W-:Y:S02]  /*b2b0*/  PRMT R21, R10, 0x7771, RZ ;  /* 0x000077710a157816 */ /* 0x000fe400000000ff */
[----:B------:R-:W-:Y:S02]  /*b2c0*/  LEA.HI.X.SX32 R9, R22, R13, 0x1, P6 ;  /* 0x0000000d16097211 */ /* 0x000fe400030f0eff */
[----:B------:R-:W-:Y:S01]  /*b2d0*/  PRMT R23, R12, 0x7771, RZ ;  /* 0x000077710c177816 */ /* 0x000fe200000000ff */
[----:B------:R1:W-:Y:S04]  /*b2e0*/  @P4 STG.E.U8 desc[UR10][R4.64], R21 ;  /* 0x0000001504004986 */ /* 0x0003e8000c10110a */
[----:B------:R1:W-:Y:S01]  /*b2f0*/  @P3 STG.E.U8 desc[UR10][R8.64], R23 ;  /* 0x0000001708003986 */ /* 0x0003e2000c10110a */
[----:B0-----:R-:W-:Y:S01]  /*b300*/  PRMT R17, R15, 0x7771, RZ ;  /* 0x000077710f117816 */ /* 0x001fe200000000ff */
[C---:B----4-:R-:W-:Y:S01]  /*b310*/  IMAD R18, R25.reuse, UR6, RZ ;  /* 0x0000000619127c24 */ /* 0x050fe2000f8e02ff */
[----:B------:R-:W-:-:S04]  /*b320*/  ISETP.LT.AND P1, PT, R25, UR15, !P0 ;  /* 0x0000000f19007c0c */ /* 0x000fc8000c721270 */
[----:B------:R-:W-:-:S04]  /*b330*/  IADD3 R2, P2, PT, R18, R11, RZ ;  /* 0x0000000b12027210 */ /* 0x000fc80007f5e0ff */
[----:B------:R-:W-:Y:S01]  /*b340*/  LEA.HI.X.SX32 R3, R18, R13, 0x1, P2 ;  /* 0x0000000d12037211 */ /* 0x000fe200010f0eff */
[C---:B------:R-:W-:Y:S01]  /*b350*/  IMAD R20, R28.reuse, UR6, RZ ;  /* 0x000000061c147c24 */ /* 0x040fe2000f8e02ff */
[----:B------:R-:W-:Y:S02]  /*b360*/  ISETP.LT.AND P2, PT, R28, UR15, !P0 ;  /* 0x0000000f1c007c0c */ /* 0x000fe4000c741270 */
[----:B------:R-:W4:Y:S01]  /*b370*/  LDL.LU R28, [R1+0x334] ;  /* 0x00033400011c7983 */ /* 0x000f220000300800 */
[----:B------:R-:W-:Y:S02]  /*b380*/  PRMT R25, R14, 0x7771, RZ ;  /* 0x000077710e197816 */ /* 0x000fe400000000ff */
[----:B------:R-:W-:-:S03]  /*b390*/  IADD3 R18, P6, PT, R20, R11, RZ ;  /* 0x0000000b14127210 */ /* 0x000fc60007fde0ff */
[----:B------:R0:W-:Y:S01]  /*b3a0*/  @P1 STG.E.U8 desc[UR10][R2.64], R25 ;  /* 0x0000001902001986 */ /* 0x0001e2000c10110a */
[C---:B------:R-:W-:Y:S01]  /*b3b0*/  IMAD R22, R19.reuse, UR6, RZ ;  /* 0x0000000613167c24 */ /* 0x040fe2000f8e02ff */
[----:B------:R-:W-:Y:S02]  /*b3c0*/  ISETP.LT.AND P4, PT, R19, UR15, !P0 ;  /* 0x0000000f13007c0c */ /* 0x000fe4000c781270 */
[----:B------:R-:W-:Y:S02]  /*b3d0*/  LEA.HI.X.SX32 R19, R20, R13, 0x1, P6 ;  /* 0x0000000d14137211 */ /* 0x000fe400030f0eff */
[----:B-1----:R-:W-:Y:S02]  /*b3e0*/  IADD3 R4, P5, PT, R22, R11, RZ ;  /* 0x0000000b16047210 */ /* 0x002fe40007fbe0ff */
[----:B------:R-:W-:Y:S02]  /*b3f0*/  PRMT R21, R16, 0x7771, RZ ;  /* 0x0000777110157816 */ /* 0x000fe400000000ff */
[----:B------:R-:W-:Y:S01]  /*b400*/  LEA.HI.X.SX32 R5, R22, R13, 0x1, P5 ;  /* 0x0000000d16057211 */ /* 0x000fe200028f0eff */
[----:B------:R1:W-:Y:S04]  /*b410*/  @P2 STG.E.U8 desc[UR10][R18.64], R17 ;  /* 0x0000001112002986 */ /* 0x0003e8000c10110a */
[----:B------:R0:W-:Y:S01]  /*b420*/  @P4 STG.E.U8 desc[UR10][R4.64], R21 ;  /* 0x0000001504004986 */ /* 0x0001e2000c10110a */
[C---:B--2---:R-:W-:Y:S01]  /*b430*/  ISETP.LT.AND P1, PT, R26.reuse, UR15, !P0 ;  /* 0x0000000f1a007c0c */ /* 0x044fe2000c721270 */
[----:B------:R-:W-:-:S02]  /*b440*/  IMAD R20, R26, UR6, RZ ;  /* 0x000000061a147c24 */ /* 0x000fc4000f8e02ff */
[----:B------:R-:W2:Y:S01]  /*b450*/  LDL.LU R26, [R1+0x330] ;  /* 0x00033000011a7983 */ /* 0x000ea20000300800 */
[C---:B---3--:R-:W-:Y:S01]  /*b460*/  ISETP.LT.AND P4, PT, R27.reuse, UR15, !P0 ;  /* 0x0000000f1b007c0c */ /* 0x048fe2000c781270 */
[----:B------:R-:W-:Y:S02]  /*b470*/  IMAD R22, R27, UR6, RZ ;  /* 0x000000061b167c24 */ /* 0x000fe4000f8e02ff */
[----:B------:R-:W3:Y:S01]  /*b480*/  LDL.LU R27, [R1+0x32c] ;  /* 0x00032c00011b7983 */ /* 0x000ee20000300800 */
[C---:B------:R-:W-:Y:S01]  /*b490*/  ISETP.LT.AND P3, PT, R24.reuse, UR15, !P0 ;  /* 0x0000000f18007c0c */ /* 0x040fe2000c761270 */
[----:B------:R-:W-:Y:S01]  /*b4a0*/  IMAD R24, R24, UR6, RZ ;  /* 0x0000000618187c24 */ /* 0x000fe2000f8e02ff */
[C---:B------:R-:W-:Y:S01]  /*b4b0*/  IADD3 R8, P2, PT, R20.reuse, R11, RZ ;  /* 0x0000000b14087210 */ /* 0x040fe20007f5e0ff */
[----:B------:R-:W3:Y:S03]  /*b4c0*/  LDL.LU R33, [R1+0x328] ;  /* 0x0003280001217983 */ /* 0x000ee60000300800 */
[----:B------:R-:W-:Y:S01]  /*b4d0*/  LEA.HI.X.SX32 R9, R20, R13, 0x1, P2 ;  /* 0x0000000d14097211 */ /* 0x000fe200010f0eff */
[----:B------:R-:W-:Y:S01]  /*b4e0*/  IMAD R20, R30, UR6, RZ ;  /* 0x000000061e147c24 */ /* 0x000fe2000f8e02ff */
[----:B0-----:R-:W-:Y:S01]  /*b4f0*/  IADD3 R2, P6, PT, R24, R11, RZ ;  /* 0x0000000b18027210 */ /* 0x001fe20007fde0ff */
[----:B------:R-:W3:Y:S01]  /*b500*/  LDL.LU R32, [R1+0x324] ;  /* 0x0003240001207983 */ /* 0x000ee20000300800 */
[----:B------:R-:W-:-:S02]  /*b510*/  ISETP.LT.AND P2, PT, R30, UR15, !P0 ;  /* 0x0000000f1e007c0c */ /* 0x000fc4000c741270 */
[----:B------:R-:W-:Y:S01]  /*b520*/  LEA.HI.X.SX32 R3, R24, R13, 0x1, P6 ;  /* 0x0000000d18037211 */ /* 0x000fe200030f0eff */
[----:B------:R-:W3:Y:S01]  /*b530*/  LDL.LU R31, [R1+0x320] ;  /* 0x00032000011f7983 */ /* 0x000ee20000300800 */
[----:B-1----:R-:W-:Y:S02]  /*b540*/  IADD3 R18, P6, PT, R20, R11, RZ ;  /* 0x0000000b14127210 */ /* 0x002fe40007fde0ff */
[----:B------:R-:W-:Y:S02]  /*b550*/  PRMT R23, R6, 0x7772, RZ ;  /* 0x0000777206177816 */ /* 0x000fe400000000ff */
[----:B------:R-:W-:Y:S02]  /*b560*/  PRMT R25, R7, 0x7772, RZ ;  /* 0x0000777207197816 */ /* 0x000fe400000000ff */
[----:B------:R-:W-:Y:S02]  /*b570*/  LEA.HI.X.SX32 R19, R20, R13, 0x1, P6 ;  /* 0x0000000d14137211 */ /* 0x000fe400030f0eff */
[----:B------:R-:W-:Y:S01]  /*b580*/  PRMT R17, R0, 0x7772, RZ ;  /* 0x0000777200117816 */ /* 0x000fe200000000ff */
[----:B------:R-:W-:Y:S04]  /*b590*/  @P3 STG.E.U8 desc[UR10][R2.64], R23 ;  /* 0x0000001702003986 */ /* 0x000fe8000c10110a */
[----:B------:R0:W-:Y:S01]  /*b5a0*/  @P1 STG.E.U8 desc[UR10][R8.64], R25 ;  /* 0x0000001908001986 */ /* 0x0001e2000c10110a */
[----:B------:R-:W-:-:S03]  /*b5b0*/  IADD3 R4, P5, PT, R22, R11, RZ ;  /* 0x0000000b16047210 */ /* 0x000fc60007fbe0ff */
[----:B------:R1:W-:Y:S01]  /*b5c0*/  @P2 STG.E.U8 desc[UR10][R18.64], R17 ;  /* 0x0000001112002986 */ /* 0x0003e2000c10110a */
[----:B------:R-:W-:Y:S01]  /*b5d0*/  LEA.HI.X.SX32 R5, R22, R13, 0x1, P5 ;  /* 0x0000000d16057211 */ /* 0x000fe200028f0eff */
[C---:B------:R-:W-:Y:S01]  /*b5e0*/  IMAD R24, R29.reuse, UR6, RZ ;  /* 0x000000061d187c24 */ /* 0x040fe2000f8e02ff */
[----:B------:R-:W-:Y:S02]  /*b5f0*/  PRMT R21, R10, 0x7772, RZ ;  /* 0x000077720a157816 */ /* 0x000fe400000000ff */
[----:B------:R-:W-:-:S03]  /*b600*/  ISETP.LT.AND P3, PT, R29, UR15, !P0 ;  /* 0x0000000f1d007c0c */ /* 0x000fc6000c761270 */
[----:B------:R0:W-:Y:S01]  /*b610*/  @P4 STG.E.U8 desc[UR10][R4.64], R21 ;  /* 0x0000001504004986 */ /* 0x0001e2000c10110a */
[C---:B----4-:R-:W-:Y:S01]  /*b620*/  IMAD R20, R28.reuse, UR6, RZ ;  /* 0x000000061c147c24 */ /* 0x050fe2000f8e02ff */
[----:B------:R-:W-:Y:S02]  /*b630*/  ISETP.LT.AND P1, PT, R28, UR15, !P0 ;  /* 0x0000000f1c007c0c */ /* 0x000fe4000c721270 */
[----:B------:R-:W4:Y:S02]  /*b640*/  LDL.LU R28, [R1+0x31c] ;  /* 0x00031c00011c7983 */ /* 0x000f240000300800 */
[----:B0-----:R-:W-:-:S04]  /*b650*/  IADD3 R8, P2, PT, R20, R11, RZ ;  /* 0x0000000b14087210 */ /* 0x001fc80007f5e0ff */
[----:B------:R-:W-:Y:S02]  /*b660*/  LEA.HI.X.SX32 R9, R20, R13, 0x1, P2 ;  /* 0x0000000d14097211 */ /* 0x000fe400010f0eff */
[C---:B--2---:R-:W-:Y:S01]  /*b670*/  ISETP.LT.AND P2, PT, R26.reuse, UR15, !P0 ;  /* 0x0000000f1a007c0c */ /* 0x044fe2000c741270 */
[----:B------:R-:W-:Y:S02]  /*b680*/  IMAD R20, R26, UR6, RZ ;  /* 0x000000061a147c24 */ /* 0x000fe4000f8e02ff */
[----:B------:R-:W2:Y:S04]  /*b690*/  LDL.LU R26, [R1+0x318] ;  /* 0x00031800011a7983 */ /* 0x000ea80000300800 */
[----:B------:R-:W2:Y:S04]  /*b6a0*/  LDL.LU R30, [R1+0x314] ;  /* 0x00031400011e7983 */ /* 0x000ea80000300800 */
[----:B------:R-:W2:Y:S01]  /*b6b0*/  LDL.LU R29, [R1+0x310] ;  /* 0x00031000011d7983 */ /* 0x000ea20000300800 */
[C---:B---3--:R-:W-:Y:S01]  /*b6c0*/  ISETP.LT.AND P4, PT, R27.reuse, UR15, !P0 ;  /* 0x0000000f1b007c0c */ /* 0x048fe2000c781270 */
[----:B------:R-:W-:-:S02]  /*b6d0*/  IMAD R22, R27, UR6, RZ ;  /* 0x000000061b167c24 */ /* 0x000fc4000f8e02ff */
[----:B------:R-:W3:Y:S01]  /*b6e0*/  LDL.LU R27, [R1+0x30c] ;  /* 0x00030c00011b7983 */ /* 0x000ee20000300800 */
[----:B------:R-:W-:Y:S02]  /*b6f0*/  IADD3 R2, P6, PT, R24, R11, RZ ;  /* 0x0000000b18027210 */ /* 0x000fe40007fde0ff */
[----:B------:R-:W-:Y:S02]  /*b700*/  PRMT R23, R12, 0x7772, RZ ;  /* 0x000077720c177816 */ /* 0x000fe400000000ff */
[----:B------:R-:W-:Y:S02]  /*b710*/  LEA.HI.X.SX32 R3, R24, R13, 0x1, P6 ;  /* 0x0000000d18037211 */ /* 0x000fe400030f0eff */
[----:B------:R-:W-:Y:S02]  /*b720*/  PRMT R25, R14, 0x7772, RZ ;  /* 0x000077720e197816 */ /* 0x000fe400000000ff */
[----:B-1----:R-:W-:Y:S01]  /*b730*/  IADD3 R18, P6, PT, R20, R11, RZ ;  /* 0x0000000b14127210 */ /* 0x002fe20007fde0ff */
[----:B------:R0:W-:Y:S01]  /*b740*/  @P3 STG.E.U8 desc[UR10][R2.64], R23 ;  /* 0x0000001702003986 */ /* 0x0001e2000c10110a */
[----:B------:R-:W-:Y:S01]  /*b750*/  IMAD R24, R33, UR6, RZ ;  /* 0x0000000621187c24 */ /* 0x000fe2000f8e02ff */
[----:B------:R-:W-:-:S02]  /*b760*/  PRMT R17, R15, 0x7772, RZ ;  /* 0x000077720f117816 */ /* 0x000fc400000000ff */
[----:B------:R-:W-:Y:S01]  /*b770*/  LEA.HI.X.SX32 R19, R20, R13, 0x1, P6 ;  /* 0x0000000d14137211 */ /* 0x000fe200030f0eff */
[----:B------:R1:W-:Y:S01]  /*b780*/  @P1 STG.E.U8 desc[UR10][R8.64], R25 ;  /* 0x0000001908001986 */ /* 0x0003e2000c10110a */
[----:B------:R-:W-:Y:S01]  /*b790*/  ISETP.LT.AND P3, PT, R33, UR15, !P0 ;  /* 0x0000000f21007c0c */ /* 0x000fe2000c761270 */
[C---:B------:R-:W-:Y:S01]  /*b7a0*/  IMAD R20, R32.reuse, UR6, RZ ;  /* 0x0000000620147c24 */ /* 0x040fe2000f8e02ff */
[----:B------:R-:W-:Y:S01]  /*b7b0*/  ISETP.LT.AND P1, PT, R32, UR15, !P0 ;  /* 0x0000000f20007c0c */ /* 0x000fe2000c721270 */
[----:B------:R-:W-:Y:S01]  /*b7c0*/  @P2 STG.E.U8 desc[UR10][R18.64], R17 ;  /* 0x0000001112002986 */ /* 0x000fe2000c10110a */
[-C--:B------:R-:W-:Y:S02]  /*b7d0*/  IADD3 R4, P5, PT, R22, R11.reuse, RZ ;  /* 0x0000000b16047210 */ /* 0x080fe40007fbe0ff */
[----:B0-----:R-:W-:Y:S02]  /*b7e0*/  IADD3 R2, P6, PT, R24, R11, RZ ;  /* 0x0000000b18027210 */ /* 0x001fe40007fde0ff */
[----:B------:R-:W-:-:S02]  /*b7f0*/  LEA.HI.X.SX32 R5, R22, R13, 0x1, P5 ;  /* 0x0000000d16057211 */ /* 0x000fc400028f0eff */
[----:B-1----:R-:W-:Y:S02]  /*b800*/  IADD3 R8, P2, PT, R20, R11, RZ ;  /* 0x0000000b14087210 */ /* 0x002fe40007f5e0ff */
[----:B------:R-:W-:Y:S02]  /*b810*/  PRMT R21, R16, 0x7772, RZ ;  /* 0x0000777210157816 */ /* 0x000fe400000000ff */
[-C--:B------:R-:W-:Y:S02]  /*b820*/  LEA.HI.X.SX32 R3, R24, R13.reuse, 0x1, P6 ;  /* 0x0000000d18037211 */ /* 0x080fe400030f0eff */
[----:B------:R-:W-:Y:S02]  /*b830*/  PRMT R23, R6, 0x7773, RZ ;  /* 0x0000777306177816 */ /* 0x000fe400000000ff */
[----:B------:R-:W-:Y:S01]  /*b840*/  LEA.HI.X.SX32 R9, R20, R13, 0x1, P2 ;  /* 0x0000000d14097211 */ /* 0x000fe200010f0eff */
[----:B------:R-:W-:Y:S01]  /*b850*/  IMAD R20, R31, UR6, RZ ;  /* 0x000000061f147c24 */ /* 0x000fe2000f8e02ff */
[----:B------:R-:W-:Y:S01]  /*b860*/  PRMT R25, R7, 0x7773, RZ ;  /* 0x0000777307197816 */ /* 0x000fe200000000ff */
[----:B------:R0:W-:Y:S04]  /*b870*/  @P4 STG.E.U8 desc[UR10][R4.64], R21 ;  /* 0x0000001504004986 */ /* 0x0001e8000c10110a */
[----:B------:R1:W-:Y:S04]  /*b880*/  @P3 STG.E.U8 desc[UR10][R2.64], R23 ;  /* 0x0000001702003986 */ /* 0x0003e8000c10110a */
[----:B------:R1:W-:Y:S01]  /*b890*/  @P1 STG.E.U8 desc[UR10][R8.64], R25 ;  /* 0x0000001908001986 */ /* 0x0003e2000c10110a */
[----:B0-----:R-:W-:-:S02]  /*b8a0*/  IADD3 R4, P6, PT, R20, R11, RZ ;  /* 0x0000000b14047210 */ /* 0x001fc40007fde0ff */
[----:B------:R-:W-:Y:S02]  /*b8b0*/  ISETP.LT.AND P5, PT, R31, UR15, !P0 ;  /* 0x0000000f1f007c0c */ /* 0x000fe4000c7a1270 */
[----:B------:R-:W-:Y:S01]  /*b8c0*/  LEA.HI.X.SX32 R5, R20, R13, 0x1, P6 ;  /* 0x0000000d14057211 */ /* 0x000fe200030f0eff */
[C---:B----4-:R-:W-:Y:S01]  /*b8d0*/  IMAD R18, R28.reuse, UR6, RZ ;  /* 0x000000061c127c24 */ /* 0x050fe2000f8e02ff */
[----:B------:R-:W-:-:S04]  /*b8e0*/  ISETP.LT.AND P4, PT, R28, UR15, !P0 ;  /* 0x0000000f1c007c0c */ /* 0x000fc8000c781270 */
[----:B-1----:R-:W-:-:S04]  /*b8f0*/  IADD3 R2, P1, PT, R18, R11, RZ ;  /* 0x0000000b12027210 */ /* 0x002fc80007f3e0ff */
[----:B------:R-:W-:Y:S02]  /*b900*/  LEA.HI.X.SX32 R3, R18, R13, 0x1, P1 ;  /* 0x0000000d12037211 */ /* 0x000fe400008f0eff */
[----:B------:R-:W-:Y:S02]  /*b910*/  PRMT R17, R12, 0x7773, RZ ;  /* 0x000077730c117816 */ /* 0x000fe400000000ff */
[----:B------:R-:W-:Y:S02]  /*b920*/  PRMT R23, R14, 0x7773, RZ ;  /* 0x000077730e177816 */ /* 0x000fe400000000ff */
[----:B------:R-:W-:Y:S02]  /*b930*/  PRMT R15, R15, 0x7773, RZ ;  /* 0x000077730f0f7816 */ /* 0x000fe400000000ff */
[----:B------:R-:W-:Y:S02]  /*b940*/  PRMT R25, R16, 0x7773, RZ ;  /* 0x0000777310197816 */ /* 0x000fe400000000ff */
[C---:B--2---:R-:W-:Y:S01]  /*b950*/  ISETP.LT.AND P3, PT, R26.reuse, UR15, !P0 ;  /* 0x0000000f1a007c0c */ /* 0x044fe2000c761270 */
[----:B------:R-:W-:-:S02]  /*b960*/  IMAD R22, R26, UR6, RZ ;  /* 0x000000061a167c24 */ /* 0x000fc4000f8e02ff */
[----:B------:R-:W-:Y:S02]  /*b970*/  IMAD R24, R30, UR6, RZ ;  /* 0x000000061e187c24 */ /* 0x000fe4000f8e02ff */
[----:B------:R-:W-:Y:S01]  /*b980*/  IMAD R26, R29, UR6, RZ ;  /* 0x000000061d1a7c24 */ /* 0x000fe2000f8e02ff */
[-C--:B------:R-:W-:Y:S02]  /*b990*/  IADD3 R6, P2, PT, R22, R11.reuse, RZ ;  /* 0x0000000b16067210 */ /* 0x080fe40007f5e0ff */
[-C--:B------:R-:W-:Y:S01]  /*b9a0*/  IADD3 R8, P6, PT, R24, R11.reuse, RZ ;  /* 0x0000000b18087210 */ /* 0x080fe20007fde0ff */
[----:B---3--:R-:W-:Y:S01]  /*b9b0*/  IMAD R28, R27, UR6, RZ ;  /* 0x000000061b1c7c24 */ /* 0x008fe2000f8e02ff */
[----:B------:R-:W-:Y:S02]  /*b9c0*/  IADD3 R18, P1, PT, R26, R11, RZ ;  /* 0x0000000b1a127210 */ /* 0x000fe40007f3e0ff */
[----:B------:R-:W-:Y:S02]  /*b9d0*/  LEA.HI.X.SX32 R7, R22, R13, 0x1, P2 ;  /* 0x0000000d16077211 */ /* 0x000fe400010f0eff */
[----:B------:R-:W-:-:S02]  /*b9e0*/  ISETP.LT.AND P2, PT, R30, UR15, !P0 ;  /* 0x0000000f1e007c0c */ /* 0x000fc4000c741270 */
[-C--:B------:R-:W-:Y:S02]  /*b9f0*/  LEA.HI.X.SX32 R9, R24, R13.reuse, 0x1, P6 ;  /* 0x0000000d18097211 */ /* 0x080fe400030f0eff */
[----:B------:R-:W-:Y:S02]  /*ba00*/  LEA.HI.X.SX32 R19, R26, R13, 0x1, P1 ;  /* 0x0000000d1a137211 */ /* 0x000fe400008f0eff */
[----:B------:R-:W-:Y:S02]  /*ba10*/  IADD3 R20, P6, PT, R28, R11, RZ ;  /* 0x0000000b1c147210 */ /* 0x000fe40007fde0ff */
[----:B------:R-:W-:Y:S02]  /*ba20*/  ISETP.LT.AND P1, PT, R29, UR15, !P0 ;  /* 0x0000000f1d007c0c */ /* 0x000fe4000c721270 */
[----:B------:R-:W-:Y:S02]  /*ba30*/  ISETP.LT.AND P0, PT, R27, UR15, !P0 ;  /* 0x0000000f1b007c0c */ /* 0x000fe4000c701270 */
[----:B------:R-:W-:-:S02]  /*ba40*/  PRMT R11, R0, 0x7773, RZ ;  /* 0x00007773000b7816 */ /* 0x000fc400000000ff */
[----:B------:R-:W-:Y:S02]  /*ba50*/  LEA.HI.X.SX32 R21, R28, R13, 0x1, P6 ;  /* 0x0000000d1c157211 */ /* 0x000fe400030f0eff */
[----:B------:R-:W-:Y:S01]  /*ba60*/  PRMT R13, R10, 0x7773, RZ ;  /* 0x000077730a0d7816 */ /* 0x000fe200000000ff */
[----:B------:R0:W-:Y:S04]  /*ba70*/  @P5 STG.E.U8 desc[UR10][R4.64], R11 ;  /* 0x0000000b04005986 */ /* 0x0001e8000c10110a */
[----:B------:R0:W-:Y:S04]  /*ba80*/  @P4 STG.E.U8 desc[UR10][R2.64], R13 ;  /* 0x0000000d02004986 */ /* 0x0001e8000c10110a */
[----:B------:R0:W-:Y:S04]  /*ba90*/  @P3 STG.E.U8 desc[UR10][R6.64], R17 ;  /* 0x0000001106003986 */ /* 0x0001e8000c10110a */
[----:B------:R0:W-:Y:S04]  /*baa0*/  @P2 STG.E.U8 desc[UR10][R8.64], R23 ;  /* 0x0000001708002986 */ /* 0x0001e8000c10110a */
[----:B------:R0:W-:Y:S01]  /*bab0*/  @P1 STG.E.U8 desc[UR10][R18.64], R15 ;  /* 0x0000000f12001986 */ /* 0x0001e2000c10110a */
[----:B------:R-:W-:Y:S05]  /*bac0*/  @!P0 EXIT ;  /* 0x000000000000894d */ /* 0x000fea0003800000 */
[----:B------:R-:W-:Y:S01]  /*bad0*/  STG.E.U8 desc[UR10][R20.64], R25 ;  /* 0x0000001914007986 */ /* 0x000fe2000c10110a */
[----:B------:R-:W-:Y:S05]  /*bae0*/  EXIT ;  /* 0x000000000000794d */ /* 0x000fea0003800000 */
.L_x_3:
[----:B------:R-:W-:-:S00]  /*baf0*/  BRA `(.L_x_3) ;  /* 0xfffffffc00fc7947 */ /* 0x000fc0000383ffff */
[----:B------:R-:W-:-:S00]  /*bb00*/  NOP ;  /* 0x0000000000007918 */ /* 0x000fc00000000000 */
[----:B------:R-:W-:-:S00]  /*bb10*/  NOP ;  /* 0x0000000000007918 */ /* 0x000fc00000000000 */
[----:B------:R-:W-:-:S00]  /*bb20*/  NOP ;  /* 0x0000000000007918 */ /* 0x000fc00000000000 */
[----:B------:R-:W-:-:S00]  /*bb30*/  NOP ;  /* 0x0000000000007918 */ /* 0x000fc00000000000 */
[----:B------:R-:W-:-:S00]  /*bb40*/  NOP ;  /* 0x0000000000007918 */ /* 0x000fc00000000000 */
[----:B------:R-:W-:-:S00]  /*bb50*/  NOP ;  /* 0x0000000000007918 */ /* 0x000fc00000000000 */
[----:B------:R-:W-:-:S00]  /*bb60*/  NOP ;  /* 0x0000000000007918 */ /* 0x000fc00000000000 */
[----:B------:R-:W-:-:S00]  /*bb70*/  NOP ;  /* 0x0000000000007918 */ /* 0x000fc00000000000 */
.L_x_4:


//--------------------- .nv.shared.matmul_kernel  --------------------------
	.section	.nv.shared.matmul_kernel,"aw",@nobits
	.sectionflags	@""
	.align	16
	.zero		1024


//--------------------- .nv.shared.reserved.0     --------------------------
	.section	.nv.shared.reserved.0,"aw",@nobits
	.weak		__nv_reservedSMEM_offset_0_alias
	.size		__nv_reservedSMEM_offset_0_alias, 0, 64
	.other		__nv_reservedSMEM_offset_0_alias,@"STO_CUDA_RESERVED_SHARED STV_DEFAULT"
__nv_reservedSMEM_offset_0_alias:
	.zero		0
	.zero		64


//--------------------- .nv.constant0.matmul_kernel --------------------------
	.section	.nv.constant0.matmul_kernel,"a",@progbits
	.sectionflags	@""
	.align	4
.nv.constant0.matmul_kernel:
	.zero		976


//--------------------- SYMBOLS --------------------------

	.type		.nv.reservedSmem.offset0,@object
	.size		.nv.reservedSmem.offset0,0x4
	.type		.nv.reservedSmem.cap,@object
	.size		.nv.reservedSmem.cap,0x4
